//
// Generated by NVIDIA NVVM Compiler
//
// Compiler Build ID: CL-36424714
// Cuda compilation tools, release 13.0, V13.0.88
// Based on NVVM 20.0.0
//

.version 9.0
.target sm_100
.address_size 64

	// .globl	_Z4gemvPKfS0_Pf
// _ZZ4gemvPKfS0_PfE14nndense_output has been demoted
// _ZZ5gem4vPKfPK6float4PS1_E14nndense_output has been demoted

.visible .entry _Z4gemvPKfS0_Pf(
	.param .u64 .ptr .align 1 _Z4gemvPKfS0_Pf_param_0,
	.param .u64 .ptr .align 1 _Z4gemvPKfS0_Pf_param_1,
	.param .u64 .ptr .align 1 _Z4gemvPKfS0_Pf_param_2
)
{
	.reg .pred 	%p<3>;
	.reg .b32 	%r<20>;
	.reg .b32 	%f<54>;
	.reg .b64 	%rd<19>;
	// demoted variable
	.shared .align 4 .b8 _ZZ4gemvPKfS0_PfE14nndense_output[128];
	ld.param.u64 	%rd6, [_Z4gemvPKfS0_Pf_param_0];
	ld.param.u64 	%rd7, [_Z4gemvPKfS0_Pf_param_1];
	ld.param.u64 	%rd5, [_Z4gemvPKfS0_Pf_param_2];
	cvta.to.global.u64 	%rd8, %rd7;
	cvta.to.global.u64 	%rd9, %rd6;
	mov.u32 	%r1, %tid.x;
	and.b32  	%r10, %r1, 31;
	mov.u32 	%r11, %ctaid.x;
	shl.b32 	%r12, %r11, 5;
	or.b32  	%r2, %r12, %r10;
	shl.b32 	%r13, %r1, 2;
	and.b32  	%r14, %r13, 124;
	mov.u32 	%r15, _ZZ4gemvPKfS0_PfE14nndense_output;
	add.s32 	%r3, %r15, %r14;
	mov.b32 	%r19, 0;
	st.shared.u32 	[%r3], %r19;
	shl.b32 	%r16, %r1, 8;
	and.b32  	%r17, %r16, 253952;
	add.s32 	%r18, %r2, %r17;
	cvt.u64.u32 	%rd10, %r13;
	and.b64  	%rd11, %rd10, 3968;
	add.s64 	%rd12, %rd11, %rd9;
	add.s64 	%rd18, %rd12, 32;
	add.s64 	%rd2, %rd8, 8192;
	mov.f32 	%f53, 0f00000000;
$L__BB0_1:
	.pragma "nounroll";
	mul.wide.s32 	%rd13, %r18, 4;
	add.s64 	%rd14, %rd2, %rd13;
	ld.global.nc.f32 	%f4, [%rd18+-32];
	ld.global.nc.f32 	%f5, [%rd14+-8192];
	fma.rn.f32 	%f6, %f5, %f4, %f53;
	ld.global.nc.f32 	%f7, [%rd18+-28];
	ld.global.nc.f32 	%f8, [%rd14+-7168];
	fma.rn.f32 	%f9, %f8, %f7, %f6;
	ld.global.nc.f32 	%f10, [%rd18+-24];
	ld.global.nc.f32 	%f11, [%rd14+-6144];
	fma.rn.f32 	%f12, %f11, %f10, %f9;
	ld.global.nc.f32 	%f13, [%rd18+-20];
	ld.global.nc.f32 	%f14, [%rd14+-5120];
	fma.rn.f32 	%f15, %f14, %f13, %f12;
	ld.global.nc.f32 	%f16, [%rd18+-16];
	ld.global.nc.f32 	%f17, [%rd14+-4096];
	fma.rn.f32 	%f18, %f17, %f16, %f15;
	ld.global.nc.f32 	%f19, [%rd18+-12];
	ld.global.nc.f32 	%f20, [%rd14+-3072];
	fma.rn.f32 	%f21, %f20, %f19, %f18;
	ld.global.nc.f32 	%f22, [%rd18+-8];
	ld.global.nc.f32 	%f23, [%rd14+-2048];
	fma.rn.f32 	%f24, %f23, %f22, %f21;
	ld.global.nc.f32 	%f25, [%rd18+-4];
	ld.global.nc.f32 	%f26, [%rd14+-1024];
	fma.rn.f32 	%f27, %f26, %f25, %f24;
	ld.global.nc.f32 	%f28, [%rd18];
	ld.global.nc.f32 	%f29, [%rd14];
	fma.rn.f32 	%f30, %f29, %f28, %f27;
	ld.global.nc.f32 	%f31, [%rd18+4];
	ld.global.nc.f32 	%f32, [%rd14+1024];
	fma.rn.f32 	%f33, %f32, %f31, %f30;
	ld.global.nc.f32 	%f34, [%rd18+8];
	ld.global.nc.f32 	%f35, [%rd14+2048];
	fma.rn.f32 	%f36, %f35, %f34, %f33;
	ld.global.nc.f32 	%f37, [%rd18+12];
	ld.global.nc.f32 	%f38, [%rd14+3072];
	fma.rn.f32 	%f39, %f38, %f37, %f36;
	ld.global.nc.f32 	%f40, [%rd18+16];
	ld.global.nc.f32 	%f41, [%rd14+4096];
	fma.rn.f32 	%f42, %f41, %f40, %f39;
	ld.global.nc.f32 	%f43, [%rd18+20];
	ld.global.nc.f32 	%f44, [%rd14+5120];
	fma.rn.f32 	%f45, %f44, %f43, %f42;
	ld.global.nc.f32 	%f46, [%rd18+24];
	ld.global.nc.f32 	%f47, [%rd14+6144];
	fma.rn.f32 	%f48, %f47, %f46, %f45;
	ld.global.nc.f32 	%f49, [%rd18+28];
	ld.global.nc.f32 	%f50, [%rd14+7168];
	fma.rn.f32 	%f53, %f50, %f49, %f48;
	add.s32 	%r18, %r18, 4096;
	add.s32 	%r19, %r19, 16;
	add.s64 	%rd18, %rd18, 64;
	setp.ne.s32 	%p1, %r19, 32;
	@%p1 bra 	$L__BB0_1;
	atom.shared.add.f32 	%f51, [%r3], %f53;
	bar.sync 	0;
	setp.gt.u32 	%p2, %r1, 31;
	@%p2 bra 	$L__BB0_4;
	ld.shared.f32 	%f52, [%r3];
	cvta.to.global.u64 	%rd15, %rd5;
	mul.wide.s32 	%rd16, %r2, 4;
	add.s64 	%rd17, %rd15, %rd16;
	st.global.f32 	[%rd17], %f52;
$L__BB0_4:
	ret;

}
	// .globl	_Z5solvePfS_S_S_S_S_S_S_S_S_S_S_S_S_
.visible .entry _Z5solvePfS_S_S_S_S_S_S_S_S_S_S_S_S_(
	.param .u64 .ptr .align 1 _Z5solvePfS_S_S_S_S_S_S_S_S_S_S_S_S__param_0,
	.param .u64 .ptr .align 1 _Z5solvePfS_S_S_S_S_S_S_S_S_S_S_S_S__param_1,
	.param .u64 .ptr .align 1 _Z5solvePfS_S_S_S_S_S_S_S_S_S_S_S_S__param_2,
	.param .u64 .ptr .align 1 _Z5solvePfS_S_S_S_S_S_S_S_S_S_S_S_S__param_3,
	.param .u64 .ptr .align 1 _Z5solvePfS_S_S_S_S_S_S_S_S_S_S_S_S__param_4,
	.param .u64 .ptr .align 1 _Z5solvePfS_S_S_S_S_S_S_S_S_S_S_S_S__param_5,
	.param .u64 .ptr .align 1 _Z5solvePfS_S_S_S_S_S_S_S_S_S_S_S_S__param_6,
	.param .u64 .ptr .align 1 _Z5solvePfS_S_S_S_S_S_S_S_S_S_S_S_S__param_7,
	.param .u64 .ptr .align 1 _Z5solvePfS_S_S_S_S_S_S_S_S_S_S_S_S__param_8,
	.param .u64 .ptr .align 1 _Z5solvePfS_S_S_S_S_S_S_S_S_S_S_S_S__param_9,
	.param .u64 .ptr .align 1 _Z5solvePfS_S_S_S_S_S_S_S_S_S_S_S_S__param_10,
	.param .u64 .ptr .align 1 _Z5solvePfS_S_S_S_S_S_S_S_S_S_S_S_S__param_11,
	.param .u64 .ptr .align 1 _Z5solvePfS_S_S_S_S_S_S_S_S_S_S_S_S__param_12,
	.param .u64 .ptr .align 1 _Z5solvePfS_S_S_S_S_S_S_S_S_S_S_S_S__param_13
)
{
	.reg .pred 	%p<5>;
	.reg .b32 	%r<2>;
	.reg .b32 	%f<72>;
	.reg .b64 	%rd<44>;

	ld.param.u64 	%rd1, [_Z5solvePfS_S_S_S_S_S_S_S_S_S_S_S_S__param_0];
	ld.param.u64 	%rd2, [_Z5solvePfS_S_S_S_S_S_S_S_S_S_S_S_S__param_1];
	ld.param.u64 	%rd3, [_Z5solvePfS_S_S_S_S_S_S_S_S_S_S_S_S__param_2];
	ld.param.u64 	%rd4, [_Z5solvePfS_S_S_S_S_S_S_S_S_S_S_S_S__param_3];
	ld.param.u64 	%rd5, [_Z5solvePfS_S_S_S_S_S_S_S_S_S_S_S_S__param_4];
	ld.param.u64 	%rd6, [_Z5solvePfS_S_S_S_S_S_S_S_S_S_S_S_S__param_5];
	ld.param.u64 	%rd7, [_Z5solvePfS_S_S_S_S_S_S_S_S_S_S_S_S__param_6];
	ld.param.u64 	%rd8, [_Z5solvePfS_S_S_S_S_S_S_S_S_S_S_S_S__param_7];
	ld.param.u64 	%rd9, [_Z5solvePfS_S_S_S_S_S_S_S_S_S_S_S_S__param_8];
	ld.param.u64 	%rd10, [_Z5solvePfS_S_S_S_S_S_S_S_S_S_S_S_S__param_9];
	ld.param.u64 	%rd11, [_Z5solvePfS_S_S_S_S_S_S_S_S_S_S_S_S__param_10];
	ld.param.u64 	%rd12, [_Z5solvePfS_S_S_S_S_S_S_S_S_S_S_S_S__param_11];
	ld.param.u64 	%rd13, [_Z5solvePfS_S_S_S_S_S_S_S_S_S_S_S_S__param_12];
	ld.param.u64 	%rd14, [_Z5solvePfS_S_S_S_S_S_S_S_S_S_S_S_S__param_13];
	cvta.to.global.u64 	%rd15, %rd14;
	cvta.to.global.u64 	%rd16, %rd13;
	cvta.to.global.u64 	%rd17, %rd12;
	cvta.to.global.u64 	%rd18, %rd11;
	cvta.to.global.u64 	%rd19, %rd10;
	cvta.to.global.u64 	%rd20, %rd9;
	cvta.to.global.u64 	%rd21, %rd8;
	cvta.to.global.u64 	%rd22, %rd7;
	cvta.to.global.u64 	%rd23, %rd6;
	cvta.to.global.u64 	%rd24, %rd5;
	cvta.to.global.u64 	%rd25, %rd4;
	cvta.to.global.u64 	%rd26, %rd3;
	cvta.to.global.u64 	%rd27, %rd2;
	cvta.to.global.u64 	%rd28, %rd1;
	mov.u32 	%r1, %tid.x;
	mul.wide.u32 	%rd29, %r1, 4;
	add.s64 	%rd30, %rd28, %rd29;
	ld.global.f32 	%f1, [%rd30];
	add.s64 	%rd31, %rd27, %rd29;
	ld.global.f32 	%f2, [%rd31];
	add.f32 	%f3, %f1, %f2;
	add.s64 	%rd32, %rd26, %rd29;
	ld.global.f32 	%f4, [%rd32];
	add.f32 	%f5, %f3, %f4;
	add.s64 	%rd33, %rd25, %rd29;
	ld.global.f32 	%f6, [%rd33];
	add.s64 	%rd34, %rd24, %rd29;
	ld.global.f32 	%f7, [%rd34];
	add.f32 	%f8, %f6, %f7;
	add.s64 	%rd35, %rd23, %rd29;
	ld.global.f32 	%f9, [%rd35];
	add.f32 	%f10, %f8, %f9;
	add.s64 	%rd36, %rd22, %rd29;
	ld.global.f32 	%f11, [%rd36];
	add.s64 	%rd37, %rd21, %rd29;
	ld.global.f32 	%f12, [%rd37];
	add.f32 	%f13, %f11, %f12;
	add.s64 	%rd38, %rd20, %rd29;
	ld.global.f32 	%f14, [%rd38];
	add.f32 	%f15, %f13, %f14;
	add.s64 	%rd39, %rd19, %rd29;
	ld.global.f32 	%f16, [%rd39];
	add.s64 	%rd40, %rd18, %rd29;
	ld.global.f32 	%f17, [%rd40];
	add.f32 	%f18, %f16, %f17;
	add.s64 	%rd41, %rd17, %rd29;
	ld.global.f32 	%f19, [%rd41];
	add.f32 	%f20, %f18, %f19;
	mov.f32 	%f21, 0f00000000;
	sub.f32 	%f22, %f21, %f5;
	mul.f32 	%f23, %f22, 0f3FB8AA3B;
	ex2.approx.f32 	%f24, %f23;
	add.f32 	%f25, %f24, 0f3F800000;
	rcp.rn.f32 	%f26, %f25;
	abs.f32 	%f27, %f10;
	mul.f32 	%f28, %f27, 0f4038AA3B;
	ex2.approx.ftz.f32 	%f29, %f28;
	add.f32 	%f30, %f29, 0f3F800000;
	rcp.approx.ftz.f32 	%f31, %f30;
	fma.rn.f32 	%f32, %f31, 0fC0000000, 0f3F800000;
	setp.ge.f32 	%p1, %f27, 0f41102CB4;
	selp.f32 	%f33, 0f3F800000, %f32, %p1;
	copysign.f32 	%f34, %f10, %f33;
	mul.f32 	%f35, %f10, %f10;
	fma.rn.f32 	%f36, %f35, 0f3C80F082, 0fBD563CAE;
	fma.rn.f32 	%f37, %f36, %f35, 0f3E085941;
	fma.rn.f32 	%f38, %f37, %f35, 0fBEAAA9ED;
	fma.rn.f32 	%f39, %f38, %f35, 0f00000000;
	fma.rn.f32 	%f40, %f39, %f10, %f10;
	setp.ge.f32 	%p2, %f27, 0f3F19999A;
	selp.f32 	%f41, %f34, %f40, %p2;
	sub.f32 	%f42, %f21, %f20;
	mul.f32 	%f43, %f42, 0f3FB8AA3B;
	ex2.approx.f32 	%f44, %f43;
	add.f32 	%f45, %f44, 0f3F800000;
	rcp.rn.f32 	%f46, %f45;
	add.f32 	%f47, %f15, 0f3F800000;
	sub.f32 	%f48, %f21, %f47;
	mul.f32 	%f49, %f48, 0f3FB8AA3B;
	ex2.approx.f32 	%f50, %f49;
	add.f32 	%f51, %f50, 0f3F800000;
	rcp.rn.f32 	%f52, %f51;
	add.s64 	%rd42, %rd16, %rd29;
	ld.global.f32 	%f53, [%rd42];
	mul.f32 	%f54, %f53, %f52;
	fma.rn.f32 	%f55, %f26, %f41, %f54;
	st.global.f32 	[%rd42], %f55;
	abs.f32 	%f56, %f55;
	mul.f32 	%f57, %f56, 0f4038AA3B;
	ex2.approx.ftz.f32 	%f58, %f57;
	add.f32 	%f59, %f58, 0f3F800000;
	rcp.approx.ftz.f32 	%f60, %f59;
	fma.rn.f32 	%f61, %f60, 0fC0000000, 0f3F800000;
	setp.ge.f32 	%p3, %f56, 0f41102CB4;
	selp.f32 	%f62, 0f3F800000, %f61, %p3;
	copysign.f32 	%f63, %f55, %f62;
	mul.f32 	%f64, %f55, %f55;
	fma.rn.f32 	%f65, %f64, 0f3C80F082, 0fBD563CAE;
	fma.rn.f32 	%f66, %f65, %f64, 0f3E085941;
	fma.rn.f32 	%f67, %f66, %f64, 0fBEAAA9ED;
	fma.rn.f32 	%f68, %f67, %f64, 0f00000000;
	fma.rn.f32 	%f69, %f68, %f55, %f55;
	setp.ge.f32 	%p4, %f56, 0f3F19999A;
	selp.f32 	%f70, %f63, %f69, %p4;
	mul.f32 	%f71, %f46, %f70;
	add.s64 	%rd43, %rd15, %rd29;
	st.global.f32 	[%rd43], %f71;
	ret;

}
	// .globl	_Z5gem4vPKfPK6float4PS1_
.visible .entry _Z5gem4vPKfPK6float4PS1_(
	.param .u64 .ptr .align 1 _Z5gem4vPKfPK6float4PS1__param_0,
	.param .u64 .ptr .align 1 _Z5gem4vPKfPK6float4PS1__param_1,
	.param .u64 .ptr .align 1 _Z5gem4vPKfPK6float4PS1__param_2
)
{
	.reg .pred 	%p<3>;
	.reg .b32 	%r<21>;
	.reg .b32 	%f<90>;
	.reg .b64 	%rd<19>;
	// demoted variable
	.shared .align 16 .b8 _ZZ5gem4vPKfPK6float4PS1_E14nndense_output[512];
	ld.param.u64 	%rd6, [_Z5gem4vPKfPK6float4PS1__param_0];
	ld.param.u64 	%rd7, [_Z5gem4vPKfPK6float4PS1__param_1];
	ld.param.u64 	%rd5, [_Z5gem4vPKfPK6float4PS1__param_2];
	cvta.to.global.u64 	%rd8, %rd7;
	cvta.to.global.u64 	%rd9, %rd6;
	mov.u32 	%r1, %tid.x;
	and.b32  	%r10, %r1, 31;
	mov.u32 	%r11, %ctaid.x;
	shl.b32 	%r12, %r11, 5;
	or.b32  	%r2, %r12, %r10;
	shl.b32 	%r13, %r1, 4;
	and.b32  	%r14, %r13, 496;
	mov.u32 	%r15, _ZZ5gem4vPKfPK6float4PS1_E14nndense_output;
	add.s32 	%r3, %r15, %r14;
	mov.f32 	%f86, 0f00000000;
	st.shared.v4.f32 	[%r3], {%f86, %f86, %f86, %f86};
	shl.b32 	%r16, %r1, 8;
	and.b32  	%r17, %r16, 253952;
	add.s32 	%r19, %r2, %r17;
	shl.b32 	%r18, %r1, 2;
	cvt.u64.u32 	%rd10, %r18;
	and.b64  	%rd11, %rd10, 3968;
	add.s64 	%rd12, %rd11, %rd9;
	add.s64 	%rd18, %rd12, 16;
	add.s64 	%rd2, %rd8, 16384;
	mov.b32 	%r20, 0;
	mov.f32 	%f87, %f86;
	mov.f32 	%f88, %f86;
	mov.f32 	%f89, %f86;
$L__BB2_1:
	.pragma "nounroll";
	mul.wide.s32 	%rd13, %r19, 16;
	add.s64 	%rd14, %rd2, %rd13;
	ld.global.nc.f32 	%f10, [%rd18+-16];
	ld.global.nc.v4.f32 	{%f11, %f12, %f13, %f14}, [%rd14+-16384];
	fma.rn.f32 	%f15, %f11, %f10, %f89;
	fma.rn.f32 	%f16, %f12, %f10, %f88;
	fma.rn.f32 	%f17, %f13, %f10, %f87;
	fma.rn.f32 	%f18, %f14, %f10, %f86;
	ld.global.nc.f32 	%f19, [%rd18+-12];
	ld.global.nc.v4.f32 	{%f20, %f21, %f22, %f23}, [%rd14+-12288];
	fma.rn.f32 	%f24, %f20, %f19, %f15;
	fma.rn.f32 	%f25, %f21, %f19, %f16;
	fma.rn.f32 	%f26, %f22, %f19, %f17;
	fma.rn.f32 	%f27, %f23, %f19, %f18;
	ld.global.nc.f32 	%f28, [%rd18+-8];
	ld.global.nc.v4.f32 	{%f29, %f30, %f31, %f32}, [%rd14+-8192];
	fma.rn.f32 	%f33, %f29, %f28, %f24;
	fma.rn.f32 	%f34, %f30, %f28, %f25;
	fma.rn.f32 	%f35, %f31, %f28, %f26;
	fma.rn.f32 	%f36, %f32, %f28, %f27;
	ld.global.nc.f32 	%f37, [%rd18+-4];
	ld.global.nc.v4.f32 	{%f38, %f39, %f40, %f41}, [%rd14+-4096];
	fma.rn.f32 	%f42, %f38, %f37, %f33;
	fma.rn.f32 	%f43, %f39, %f37, %f34;
	fma.rn.f32 	%f44, %f40, %f37, %f35;
	fma.rn.f32 	%f45, %f41, %f37, %f36;
	ld.global.nc.f32 	%f46, [%rd18];
	ld.global.nc.v4.f32 	{%f47, %f48, %f49, %f50}, [%rd14];
	fma.rn.f32 	%f51, %f47, %f46, %f42;
	fma.rn.f32 	%f52, %f48, %f46, %f43;
	fma.rn.f32 	%f53, %f49, %f46, %f44;
	fma.rn.f32 	%f54, %f50, %f46, %f45;
	ld.global.nc.f32 	%f55, [%rd18+4];
	ld.global.nc.v4.f32 	{%f56, %f57, %f58, %f59}, [%rd14+4096];
	fma.rn.f32 	%f60, %f56, %f55, %f51;
	fma.rn.f32 	%f61, %f57, %f55, %f52;
	fma.rn.f32 	%f62, %f58, %f55, %f53;
	fma.rn.f32 	%f63, %f59, %f55, %f54;
	ld.global.nc.f32 	%f64, [%rd18+8];
	ld.global.nc.v4.f32 	{%f65, %f66, %f67, %f68}, [%rd14+8192];
	fma.rn.f32 	%f69, %f65, %f64, %f60;
	fma.rn.f32 	%f70, %f66, %f64, %f61;
	fma.rn.f32 	%f71, %f67, %f64, %f62;
	fma.rn.f32 	%f72, %f68, %f64, %f63;
	ld.global.nc.f32 	%f73, [%rd18+12];
	ld.global.nc.v4.f32 	{%f74, %f75, %f76, %f77}, [%rd14+12288];
	fma.rn.f32 	%f89, %f74, %f73, %f69;
	fma.rn.f32 	%f88, %f75, %f73, %f70;
	fma.rn.f32 	%f87, %f76, %f73, %f71;
	fma.rn.f32 	%f86, %f77, %f73, %f72;
	add.s32 	%r19, %r19, 2048;
	add.s32 	%r20, %r20, 8;
	add.s64 	%rd18, %rd18, 32;
	setp.ne.s32 	%p1, %r20, 32;
	@%p1 bra 	$L__BB2_1;
	atom.shared.add.f32 	%f78, [%r3], %f89;
	atom.shared.add.f32 	%f79, [%r3+4], %f88;
	atom.shared.add.f32 	%f80, [%r3+8], %f87;
	atom.shared.add.f32 	%f81, [%r3+12], %f86;
	bar.sync 	0;
	setp.gt.u32 	%p2, %r1, 31;
	@%p2 bra 	$L__BB2_4;
	cvta.to.global.u64 	%rd15, %rd5;
	mul.wide.s32 	%rd16, %r2, 16;
	add.s64 	%rd17, %rd15, %rd16;
	ld.shared.v4.f32 	{%f82, %f83, %f84, %f85}, [%r3];
	st.global.v4.f32 	[%rd17], {%f82, %f83, %f84, %f85};
$L__BB2_4:
	ret;

}
	// .globl	_Z15solve_gem4v_resP6float4S0_S0_PfS1_
.visible .entry _Z15solve_gem4v_resP6float4S0_S0_PfS1_(
	.param .u64 .ptr .align 1 _Z15solve_gem4v_resP6float4S0_S0_PfS1__param_0,
	.param .u64 .ptr .align 1 _Z15solve_gem4v_resP6float4S0_S0_PfS1__param_1,
	.param .u64 .ptr .align 1 _Z15solve_gem4v_resP6float4S0_S0_PfS1__param_2,
	.param .u64 .ptr .align 1 _Z15solve_gem4v_resP6float4S0_S0_PfS1__param_3,
	.param .u64 .ptr .align 1 _Z15solve_gem4v_resP6float4S0_S0_PfS1__param_4
)
{
	.reg .pred 	%p<5>;
	.reg .b32 	%r<2>;
	.reg .b32 	%f<77>;
	.reg .b64 	%rd<18>;

	ld.param.u64 	%rd1, [_Z15solve_gem4v_resP6float4S0_S0_PfS1__param_0];
	ld.param.u64 	%rd2, [_Z15solve_gem4v_resP6float4S0_S0_PfS1__param_1];
	ld.param.u64 	%rd3, [_Z15solve_gem4v_resP6float4S0_S0_PfS1__param_2];
	ld.param.u64 	%rd4, [_Z15solve_gem4v_resP6float4S0_S0_PfS1__param_3];
	ld.param.u64 	%rd5, [_Z15solve_gem4v_resP6float4S0_S0_PfS1__param_4];
	cvta.to.global.u64 	%rd6, %rd5;
	cvta.to.global.u64 	%rd7, %rd4;
	cvta.to.global.u64 	%rd8, %rd3;
	cvta.to.global.u64 	%rd9, %rd2;
	cvta.to.global.u64 	%rd10, %rd1;
	mov.u32 	%r1, %tid.x;
	mul.wide.u32 	%rd11, %r1, 16;
	add.s64 	%rd12, %rd10, %rd11;
	ld.global.nc.v4.f32 	{%f1, %f2, %f3, %f4}, [%rd12];
	add.s64 	%rd13, %rd9, %rd11;
	ld.global.nc.v4.f32 	{%f5, %f6, %f7, %f8}, [%rd13];
	add.f32 	%f9, %f1, %f5;
	add.s64 	%rd14, %rd8, %rd11;
	ld.global.v4.f32 	{%f10, %f11, %f12, %f13}, [%rd14];
	add.f32 	%f14, %f9, %f10;
	add.f32 	%f15, %f2, %f6;
	add.f32 	%f16, %f15, %f11;
	add.f32 	%f17, %f3, %f7;
	add.f32 	%f18, %f17, %f12;
	add.f32 	%f19, %f4, %f8;
	add.f32 	%f20, %f19, %f13;
	mov.f32 	%f21, 0f00000000;
	sub.f32 	%f22, %f21, %f14;
	mul.f32 	%f23, %f22, 0f3FB8AA3B;
	ex2.approx.f32 	%f24, %f23;
	add.f32 	%f25, %f24, 0f3F800000;
	rcp.rn.f32 	%f26, %f25;
	abs.f32 	%f27, %f16;
	mul.f32 	%f28, %f27, 0f4038AA3B;
	ex2.approx.ftz.f32 	%f29, %f28;
	add.f32 	%f30, %f29, 0f3F800000;
	rcp.approx.ftz.f32 	%f31, %f30;
	fma.rn.f32 	%f32, %f31, 0fC0000000, 0f3F800000;
	setp.ge.f32 	%p1, %f27, 0f41102CB4;
	selp.f32 	%f33, 0f3F800000, %f32, %p1;
	copysign.f32 	%f34, %f16, %f33;
	mul.f32 	%f35, %f16, %f16;
	fma.rn.f32 	%f36, %f35, 0f3C80F082, 0fBD563CAE;
	fma.rn.f32 	%f37, %f36, %f35, 0f3E085941;
	fma.rn.f32 	%f38, %f37, %f35, 0fBEAAA9ED;
	fma.rn.f32 	%f39, %f38, %f35, 0f00000000;
	fma.rn.f32 	%f40, %f39, %f16, %f16;
	setp.ge.f32 	%p2, %f27, 0f3F19999A;
	selp.f32 	%f41, %f34, %f40, %p2;
	sub.f32 	%f42, %f21, %f20;
	mul.f32 	%f43, %f42, 0f3FB8AA3B;
	ex2.approx.f32 	%f44, %f43;
	add.f32 	%f45, %f44, 0f3F800000;
	rcp.rn.f32 	%f46, %f45;
	sub.f32 	%f47, %f21, %f18;
	mul.f32 	%f48, %f47, 0f3FB8AA3B;
	ex2.approx.f32 	%f49, %f48;
	add.f32 	%f50, %f49, 0f3F800000;
	rcp.rn.f32 	%f51, %f50;
	add.f32 	%f52, %f51, 0f3F800000;
	sub.f32 	%f53, %f21, %f52;
	mul.f32 	%f54, %f53, 0f3FB8AA3B;
	ex2.approx.f32 	%f55, %f54;
	add.f32 	%f56, %f55, 0f3F800000;
	rcp.rn.f32 	%f57, %f56;
	mul.wide.u32 	%rd15, %r1, 4;
	add.s64 	%rd16, %rd7, %rd15;
	ld.global.f32 	%f58, [%rd16];
	mul.f32 	%f59, %f58, %f57;
	fma.rn.f32 	%f60, %f26, %f41, %f59;
	st.global.f32 	[%rd16], %f60;
	abs.f32 	%f61, %f60;
	mul.f32 	%f62, %f61, 0f4038AA3B;
	ex2.approx.ftz.f32 	%f63, %f62;
	add.f32 	%f64, %f63, 0f3F800000;
	rcp.approx.ftz.f32 	%f65, %f64;
	fma.rn.f32 	%f66, %f65, 0fC0000000, 0f3F800000;
	setp.ge.f32 	%p3, %f61, 0f41102CB4;
	selp.f32 	%f67, 0f3F800000, %f66, %p3;
	copysign.f32 	%f68, %f60, %f67;
	mul.f32 	%f69, %f60, %f60;
	fma.rn.f32 	%f70, %f69, 0f3C80F082, 0fBD563CAE;
	fma.rn.f32 	%f71, %f70, %f69, 0f3E085941;
	fma.rn.f32 	%f72, %f71, %f69, 0fBEAAA9ED;
	fma.rn.f32 	%f73, %f72, %f69, 0f00000000;
	fma.rn.f32 	%f74, %f73, %f60, %f60;
	setp.ge.f32 	%p4, %f61, 0f3F19999A;
	selp.f32 	%f75, %f68, %f74, %p4;
	mul.f32 	%f76, %f46, %f75;
	add.s64 	%rd17, %rd6, %rd15;
	st.global.f32 	[%rd17], %f76;
	ret;

}


// ===== COMPILED SASS (sm_100) =====

	.target	sm_100

	.elftype	@"ET_EXEC"


//--------------------- .note.nv.tkinfo           --------------------------
	.section	.note.nv.tkinfo,"",@"SHT_NOTE"
	.sectionflags	@"SHF_NOTE_NV_TKINFO"
	.tkinfo
        /*0018*/ 	.word	0x00000002
        /*0030*/ 	.string	""
        /*0030*/ 	.string	"ptxas"
        /*0030*/ 	.string	"Cuda compilation tools, release 13.0, V13.0.88"
        /*0030*/ 	.string	"Build cuda_13.0.r13.0/compiler.36424714_0"
        /*0030*/ 	.string	"-arch sm_100 -m 64 "



//--------------------- .note.nv.cuinfo           --------------------------
	.section	.note.nv.cuinfo,"",@"SHT_NOTE"
	.sectionflags	@"SHF_NOTE_NV_CUINFO"
        /*0018*/ 	.short	0x0002
        /*001a*/ 	.short	0x0064
        /*001c*/ 	.short	0x0082
	.zero		2


//--------------------- .nv.info                  --------------------------
	.section	.nv.info,"",@"SHT_CUDA_INFO"
	.align	4


	//----- nvinfo : EIATTR_REGCOUNT
	.align		4
        /*0000*/ 	.byte	0x04, 0x2f
        /*0002*/ 	.short	(.L_1 - .L_0)
	.align		4
.L_0:
        /*0004*/ 	.word	index@(_Z4gemvPKfS0_Pf)
        /*0008*/ 	.word	0x00000020


	//----- nvinfo : EIATTR_FRAME_SIZE
	.align		4
.L_1:
        /*000c*/ 	.byte	0x04, 0x11
        /*000e*/ 	.short	(.L_3 - .L_2)
	.align		4
.L_2:
        /*0010*/ 	.word	index@(_Z4gemvPKfS0_Pf)
        /*0014*/ 	.word	0x00000000


	//----- nvinfo : EIATTR_REGCOUNT
	.align		4
.L_3:
        /*0018*/ 	.byte	0x04, 0x2f
        /*001a*/ 	.short	(.L_5 - .L_4)
	.align		4
.L_4:
        /*001c*/ 	.word	index@(_Z5solvePfS_S_S_S_S_S_S_S_S_S_S_S_S_)
        /*0020*/ 	.word	0x00000020


	//----- nvinfo : EIATTR_FRAME_SIZE
	.align		4
.L_5:
        /*0024*/ 	.byte	0x04, 0x11
        /*0026*/ 	.short	(.L_7 - .L_6)
	.align		4
.L_6:
        /*0028*/ 	.word	index@($__internal_1_$__cuda_sm20_rcp_rn_f32_slowpath)
        /*002c*/ 	.word	0x00000000


	//----- nvinfo : EIATTR_FRAME_SIZE
	.align		4
.L_7:
        /*0030*/ 	.byte	0x04, 0x11
        /*0032*/ 	.short	(.L_9 - .L_8)
	.align		4
.L_8:
        /*0034*/ 	.word	index@(_Z5solvePfS_S_S_S_S_S_S_S_S_S_S_S_S_)
        /*0038*/ 	.word	0x00000000


	//----- nvinfo : EIATTR_REGCOUNT
	.align		4
.L_9:
        /*003c*/ 	.byte	0x04, 0x2f
        /*003e*/ 	.short	(.L_11 - .L_10)
	.align		4
.L_10:
        /*0040*/ 	.word	index@(_Z5gem4vPKfPK6float4PS1_)
        /*0044*/ 	.word	0x00000020


	//----- nvinfo : EIATTR_FRAME_SIZE
	.align		4
.L_11:
        /*0048*/ 	.byte	0x04, 0x11
        /*004a*/ 	.short	(.L_13 - .L_12)
	.align		4
.L_12:
        /*004c*/ 	.word	index@(_Z5gem4vPKfPK6float4PS1_)
        /*0050*/ 	.word	0x00000000


	//----- nvinfo : EIATTR_REGCOUNT
	.align		4
.L_13:
        /*0054*/ 	.byte	0x04, 0x2f
        /*0056*/ 	.short	(.L_15 - .L_14)
	.align		4
.L_14:
        /*0058*/ 	.word	index@(_Z15solve_gem4v_resP6float4S0_S0_PfS1_)
        /*005c*/ 	.word	0x00000014


	//----- nvinfo : EIATTR_FRAME_SIZE
	.align		4
.L_15:
        /*0060*/ 	.byte	0x04, 0x11
        /*0062*/ 	.short	(.L_17 - .L_16)
	.align		4
.L_16:
        /*0064*/ 	.word	index@($__internal_0_$__cuda_sm20_rcp_rn_f32_slowpath)
        /*0068*/ 	.word	0x00000000


	//----- nvinfo : EIATTR_FRAME_SIZE
	.align		4
.L_17:
        /*006c*/ 	.byte	0x04, 0x11
        /*006e*/ 	.short	(.L_19 - .L_18)
	.align		4
.L_18:
        /*0070*/ 	.word	index@(_Z15solve_gem4v_resP6float4S0_S0_PfS1_)
        /*0074*/ 	.word	0x00000000


	//----- nvinfo : EIATTR_MIN_STACK_SIZE
	.align		4
.L_19:
        /*0078*/ 	.byte	0x04, 0x12
        /*007a*/ 	.short	(.L_21 - .L_20)
	.align		4
.L_20:
        /*007c*/ 	.word	index@(_Z15solve_gem4v_resP6float4S0_S0_PfS1_)
        /*0080*/ 	.word	0x00000000


	//----- nvinfo : EIATTR_MIN_STACK_SIZE
	.align		4
.L_21:
        /*0084*/ 	.byte	0x04, 0x12
        /*0086*/ 	.short	(.L_23 - .L_22)
	.align		4
.L_22:
        /*0088*/ 	.word	index@(_Z5gem4vPKfPK6float4PS1_)
        /*008c*/ 	.word	0x00000000


	//----- nvinfo : EIATTR_MIN_STACK_SIZE
	.align		4
.L_23:
        /*0090*/ 	.byte	0x04, 0x12
        /*0092*/ 	.short	(.L_25 - .L_24)
	.align		4
.L_24:
        /*0094*/ 	.word	index@(_Z5solvePfS_S_S_S_S_S_S_S_S_S_S_S_S_)
        /*0098*/ 	.word	0x00000000


	//----- nvinfo : EIATTR_MIN_STACK_SIZE
	.align		4
.L_25:
        /*009c*/ 	.byte	0x04, 0x12
        /*009e*/ 	.short	(.L_27 - .L_26)
	.align		4
.L_26:
        /*00a0*/ 	.word	index@(_Z4gemvPKfS0_Pf)
        /*00a4*/ 	.word	0x00000000
.L_27:


//--------------------- .nv.compat                --------------------------
	.section	.nv.compat,"",@"SHT_CUDA_COMPAT_INFO"
	.align	4
        /*0000*/ 	.byte	0x02, 0x09, 0x00, 0x00, 0x02, 0x02, 0x01, 0x00, 0x02, 0x05, 0x05, 0x00, 0x03, 0x07, 0x01, 0x01
        /*0010*/ 	.byte	0x02, 0x03, 0x00, 0x00, 0x02, 0x06, 0x01, 0x00, 0x04, 0x0b, 0x08, 0x00, 0x01, 0x00, 0x00, 0x00
        /*0020*/ 	.byte	0x00, 0x00, 0x00, 0x00


//--------------------- .nv.info._Z15solve_gem4v_resP6float4S0_S0_PfS1_ --------------------------
	.section	.nv.info._Z15solve_gem4v_resP6float4S0_S0_PfS1_,"",@"SHT_CUDA_INFO"
	.sectionflags	@""
	.align	4


	//----- nvinfo : EIATTR_CUDA_API_VERSION
	.align		4
        /*0000*/ 	.byte	0x04, 0x37
        /*0002*/ 	.short	(.L_29 - .L_28)
.L_28:
        /*0004*/ 	.word	0x00000082


	//----- nvinfo : EIATTR_KPARAM_INFO
	.align		4
.L_29:
        /*0008*/ 	.byte	0x04, 0x17
        /*000a*/ 	.short	(.L_31 - .L_30)
.L_30:
        /*000c*/ 	.word	0x00000000
        /*0010*/ 	.short	0x0004
        /*0012*/ 	.short	0x0020
        /*0014*/ 	.byte	0x00, 0xf5, 0x21, 0x00


	//----- nvinfo : EIATTR_KPARAM_INFO
	.align		4
.L_31:
        /*0018*/ 	.byte	0x04, 0x17
        /*001a*/ 	.short	(.L_33 - .L_32)
.L_32:
        /*001c*/ 	.word	0x00000000
        /*0020*/ 	.short	0x0003
        /*0022*/ 	.short	0x0018
        /*0024*/ 	.byte	0x00, 0xf5, 0x21, 0x00


	//----- nvinfo : EIATTR_KPARAM_INFO
	.align		4
.L_33:
        /*0028*/ 	.byte	0x04, 0x17
        /*002a*/ 	.short	(.L_35 - .L_34)
.L_34:
        /*002c*/ 	.word	0x00000000
        /*0030*/ 	.short	0x0002
        /*0032*/ 	.short	0x0010
        /*0034*/ 	.byte	0x00, 0xf5, 0x21, 0x00


	//----- nvinfo : EIATTR_KPARAM_INFO
	.align		4
.L_35:
        /*0038*/ 	.byte	0x04, 0x17
        /*003a*/ 	.short	(.L_37 - .L_36)
.L_36:
        /*003c*/ 	.word	0x00000000
        /*0040*/ 	.short	0x0001
        /*0042*/ 	.short	0x0008
        /*0044*/ 	.byte	0x00, 0xf5, 0x21, 0x00


	//----- nvinfo : EIATTR_KPARAM_INFO
	.align		4
.L_37:
        /*0048*/ 	.byte	0x04, 0x17
        /*004a*/ 	.short	(.L_39 - .L_38)
.L_38:
        /*004c*/ 	.word	0x00000000
        /*0050*/ 	.short	0x0000
        /*0052*/ 	.short	0x0000
        /*0054*/ 	.byte	0x00, 0xf5, 0x21, 0x00


	//----- nvinfo : EIATTR_SPARSE_MMA_MASK
	.align		4
.L_39:
        /*0058*/ 	.byte	0x03, 0x50
        /*005a*/ 	.short	0x0000


	//----- nvinfo : EIATTR_MAXREG_COUNT
	.align		4
        /*005c*/ 	.byte	0x03, 0x1b
        /*005e*/ 	.short	0x00ff


	//----- nvinfo : EIATTR_MERCURY_ISA_VERSION
	.align		4
        /*0060*/ 	.byte	0x03, 0x5f
        /*0062*/ 	.short	0x0101


	//----- nvinfo : EIATTR_VRC_CTA_INIT_COUNT
	.align		4
        /*0064*/ 	.byte	0x02, 0x4a
	.zero		1
	.zero		1


	//----- nvinfo : EIATTR_EXIT_INSTR_OFFSETS
	.align		4
        /*0068*/ 	.byte	0x04, 0x1c
        /*006a*/ 	.short	(.L_41 - .L_40)


	//   ....[0]....
.L_40:
        /*006c*/ 	.word	0x00000980


	//----- nvinfo : EIATTR_CRS_STACK_SIZE
	.align		4
.L_41:
        /*0070*/ 	.byte	0x04, 0x1e
        /*0072*/ 	.short	(.L_43 - .L_42)
.L_42:
        /*0074*/ 	.word	0x00000000


	//----- nvinfo : EIATTR_CBANK_PARAM_SIZE
	.align		4
.L_43:
        /*0078*/ 	.byte	0x03, 0x19
        /*007a*/ 	.short	0x0028


	//----- nvinfo : EIATTR_PARAM_CBANK
	.align		4
        /*007c*/ 	.byte	0x04, 0x0a
        /*007e*/ 	.short	(.L_45 - .L_44)
	.align		4
.L_44:
        /*0080*/ 	.word	index@(.nv.constant0._Z15solve_gem4v_resP6float4S0_S0_PfS1_)
        /*0084*/ 	.short	0x0380
        /*0086*/ 	.short	0x0028


	//----- nvinfo : EIATTR_SW_WAR
	.align		4
.L_45:
        /*0088*/ 	.byte	0x04, 0x36
        /*008a*/ 	.short	(.L_47 - .L_46)
.L_46:
        /*008c*/ 	.word	0x00000008
.L_47:


//--------------------- .nv.info._Z5gem4vPKfPK6float4PS1_ --------------------------
	.section	.nv.info._Z5gem4vPKfPK6float4PS1_,"",@"SHT_CUDA_INFO"
	.sectionflags	@""
	.align	4


	//----- nvinfo : EIATTR_CUDA_API_VERSION
	.align		4
        /*0000*/ 	.byte	0x04, 0x37
        /*0002*/ 	.short	(.L_49 - .L_48)
.L_48:
        /*0004*/ 	.word	0x00000082


	//----- nvinfo : EIATTR_KPARAM_INFO
	.align		4
.L_49:
        /*0008*/ 	.byte	0x04, 0x17
        /*000a*/ 	.short	(.L_51 - .L_50)
.L_50:
        /*000c*/ 	.word	0x00000000
        /*0010*/ 	.short	0x0002
        /*0012*/ 	.short	0x0010
        /*0014*/ 	.byte	0x00, 0xf5, 0x21, 0x00


	//----- nvinfo : EIATTR_KPARAM_INFO
	.align		4
.L_51:
        /*0018*/ 	.byte	0x04, 0x17
        /*001a*/ 	.short	(.L_53 - .L_52)
.L_52:
        /*001c*/ 	.word	0x00000000
        /*0020*/ 	.short	0x0001
        /*0022*/ 	.short	0x0008
        /*0024*/ 	.byte	0x00, 0xf5, 0x21, 0x00


	//----- nvinfo : EIATTR_KPARAM_INFO
	.align		4
.L_53:
        /*0028*/ 	.byte	0x04, 0x17
        /*002a*/ 	.short	(.L_55 - .L_54)
.L_54:
        /*002c*/ 	.word	0x00000000
        /*0030*/ 	.short	0x0000
        /*0032*/ 	.short	0x0000
        /*0034*/ 	.byte	0x00, 0xf5, 0x21, 0x00


	//----- nvinfo : EIATTR_SPARSE_MMA_MASK
	.align		4
.L_55:
        /*0038*/ 	.byte	0x03, 0x50
        /*003a*/ 	.short	0x0000


	//----- nvinfo : EIATTR_MAXREG_COUNT
	.align		4
        /*003c*/ 	.byte	0x03, 0x1b
        /*003e*/ 	.short	0x00ff


	//----- nvinfo : EIATTR_NUM_BARRIERS
	.align		4
        /*0040*/ 	.byte	0x02, 0x4c
        /*0042*/ 	.byte	0x01
	.zero		1


	//----- nvinfo : EIATTR_MERCURY_ISA_VERSION
	.align		4
        /*0044*/ 	.byte	0x03, 0x5f
        /*0046*/ 	.short	0x0101


	//----- nvinfo : EIATTR_VRC_CTA_INIT_COUNT
	.align		4
        /*0048*/ 	.byte	0x02, 0x4a
	.zero		1
	.zero		1


	//----- nvinfo : EIATTR_EXIT_INSTR_OFFSETS
	.align		4
        /*004c*/ 	.byte	0x04, 0x1c
        /*004e*/ 	.short	(.L_57 - .L_56)


	//   ....[0]....
.L_56:
        /*0050*/ 	.word	0x00000710


	//   ....[1]....
        /*0054*/ 	.word	0x00000760


	//----- nvinfo : EIATTR_CRS_STACK_SIZE
	.align		4
.L_57:
        /*0058*/ 	.byte	0x04, 0x1e
        /*005a*/ 	.short	(.L_59 - .L_58)
.L_58:
        /*005c*/ 	.word	0x00000000


	//----- nvinfo : EIATTR_CBANK_PARAM_SIZE
	.align		4
.L_59:
        /*0060*/ 	.byte	0x03, 0x19
        /*0062*/ 	.short	0x0018


	//----- nvinfo : EIATTR_PARAM_CBANK
	.align		4
        /*0064*/ 	.byte	0x04, 0x0a
        /*0066*/ 	.short	(.L_61 - .L_60)
	.align		4
.L_60:
        /*0068*/ 	.word	index@(.nv.constant0._Z5gem4vPKfPK6float4PS1_)
        /*006c*/ 	.short	0x0380
        /*006e*/ 	.short	0x0018


	//----- nvinfo : EIATTR_SW_WAR
	.align		4
.L_61:
        /*0070*/ 	.byte	0x04, 0x36
        /*0072*/ 	.short	(.L_63 - .L_62)
.L_62:
        /*0074*/ 	.word	0x00000008
.L_63:


//--------------------- .nv.info._Z5solvePfS_S_S_S_S_S_S_S_S_S_S_S_S_ --------------------------
	.section	.nv.info._Z5solvePfS_S_S_S_S_S_S_S_S_S_S_S_S_,"",@"SHT_CUDA_INFO"
	.sectionflags	@""
	.align	4


	//----- nvinfo : EIATTR_CUDA_API_VERSION
	.align		4
        /*0000*/ 	.byte	0x04, 0x37
        /*0002*/ 	.short	(.L_65 - .L_64)
.L_64:
        /*0004*/ 	.word	0x00000082


	//----- nvinfo : EIATTR_KPARAM_INFO
	.align		4
.L_65:
        /*0008*/ 	.byte	0x04, 0x17
        /*000a*/ 	.short	(.L_67 - .L_66)
.L_66:
        /*000c*/ 	.word	0x00000000
        /*0010*/ 	.short	0x000d
        /*0012*/ 	.short	0x0068
        /*0014*/ 	.byte	0x00, 0xf5, 0x21, 0x00


	//----- nvinfo : EIATTR_KPARAM_INFO
	.align		4
.L_67:
        /*0018*/ 	.byte	0x04, 0x17
        /*001a*/ 	.short	(.L_69 - .L_68)
.L_68:
        /*001c*/ 	.word	0x00000000
        /*0020*/ 	.short	0x000c
        /*0022*/ 	.short	0x0060
        /*0024*/ 	.byte	0x00, 0xf5, 0x21, 0x00


	//----- nvinfo : EIATTR_KPARAM_INFO
	.align		4
.L_69:
        /*0028*/ 	.byte	0x04, 0x17
        /*002a*/ 	.short	(.L_71 - .L_70)
.L_70:
        /*002c*/ 	.word	0x00000000
        /*0030*/ 	.short	0x000b
        /*0032*/ 	.short	0x0058
        /*0034*/ 	.byte	0x00, 0xf5, 0x21, 0x00


	//----- nvinfo : EIATTR_KPARAM_INFO
	.align		4
.L_71:
        /*0038*/ 	.byte	0x04, 0x17
        /*003a*/ 	.short	(.L_73 - .L_72)
.L_72:
        /*003c*/ 	.word	0x00000000
        /*0040*/ 	.short	0x000a
        /*0042*/ 	.short	0x0050
        /*0044*/ 	.byte	0x00, 0xf5, 0x21, 0x00


	//----- nvinfo : EIATTR_KPARAM_INFO
	.align		4
.L_73:
        /*0048*/ 	.byte	0x04, 0x17
        /*004a*/ 	.short	(.L_75 - .L_74)
.L_74:
        /*004c*/ 	.word	0x00000000
        /*0050*/ 	.short	0x0009
        /*0052*/ 	.short	0x0048
        /*0054*/ 	.byte	0x00, 0xf5, 0x21, 0x00


	//----- nvinfo : EIATTR_KPARAM_INFO
	.align		4
.L_75:
        /*0058*/ 	.byte	0x04, 0x17
        /*005a*/ 	.short	(.L_77 - .L_76)
.L_76:
        /*005c*/ 	.word	0x00000000
        /*0060*/ 	.short	0x0008
        /*0062*/ 	.short	0x0040
        /*0064*/ 	.byte	0x00, 0xf5, 0x21, 0x00


	//----- nvinfo : EIATTR_KPARAM_INFO
	.align		4
.L_77:
        /*0068*/ 	.byte	0x04, 0x17
        /*006a*/ 	.short	(.L_79 - .L_78)
.L_78:
        /*006c*/ 	.word	0x00000000
        /*0070*/ 	.short	0x0007
        /*0072*/ 	.short	0x0038
        /*0074*/ 	.byte	0x00, 0xf5, 0x21, 0x00


	//----- nvinfo : EIATTR_KPARAM_INFO
	.align		4
.L_79:
        /*0078*/ 	.byte	0x04, 0x17
        /*007a*/ 	.short	(.L_81 - .L_80)
.L_80:
        /*007c*/ 	.word	0x00000000
        /*0080*/ 	.short	0x0006
        /*0082*/ 	.short	0x0030
        /*0084*/ 	.byte	0x00, 0xf5, 0x21, 0x00


	//----- nvinfo : EIATTR_KPARAM_INFO
	.align		4
.L_81:
        /*0088*/ 	.byte	0x04, 0x17
        /*008a*/ 	.short	(.L_83 - .L_82)
.L_82:
        /*008c*/ 	.word	0x00000000
        /*0090*/ 	.short	0x0005
        /*0092*/ 	.short	0x0028
        /*0094*/ 	.byte	0x00, 0xf5, 0x21, 0x00


	//----- nvinfo : EIATTR_KPARAM_INFO
	.align		4
.L_83:
        /*0098*/ 	.byte	0x04, 0x17
        /*009a*/ 	.short	(.L_85 - .L_84)
.L_84:
        /*009c*/ 	.word	0x00000000
        /*00a0*/ 	.short	0x0004
        /*00a2*/ 	.short	0x0020
        /*00a4*/ 	.byte	0x00, 0xf5, 0x21, 0x00


	//----- nvinfo : EIATTR_KPARAM_INFO
	.align		4
.L_85:
        /*00a8*/ 	.byte	0x04, 0x17
        /*00aa*/ 	.short	(.L_87 - .L_86)
.L_86:
        /*00ac*/ 	.word	0x00000000
        /*00b0*/ 	.short	0x0003
        /*00b2*/ 	.short	0x0018
        /*00b4*/ 	.byte	0x00, 0xf5, 0x21, 0x00


	//----- nvinfo : EIATTR_KPARAM_INFO
	.align		4
.L_87:
        /*00b8*/ 	.byte	0x04, 0x17
        /*00ba*/ 	.short	(.L_89 - .L_88)
.L_88:
        /*00bc*/ 	.word	0x00000000
        /*00c0*/ 	.short	0x0002
        /*00c2*/ 	.short	0x0010
        /*00c4*/ 	.byte	0x00, 0xf5, 0x21, 0x00


	//----- nvinfo : EIATTR_KPARAM_INFO
	.align		4
.L_89:
        /*00c8*/ 	.byte	0x04, 0x17
        /*00ca*/ 	.short	(.L_91 - .L_90)
.L_90:
        /*00cc*/ 	.word	0x00000000
        /*00d0*/ 	.short	0x0001
        /*00d2*/ 	.short	0x0008
        /*00d4*/ 	.byte	0x00, 0xf5, 0x21, 0x00


	//----- nvinfo : EIATTR_KPARAM_INFO
	.align		4
.L_91:
        /*00d8*/ 	.byte	0x04, 0x17
        /*00da*/ 	.short	(.L_93 - .L_92)
.L_92:
        /*00dc*/ 	.word	0x00000000
        /*00e0*/ 	.short	0x0000
        /*00e2*/ 	.short	0x0000
        /*00e4*/ 	.byte	0x00, 0xf5, 0x21, 0x00


	//----- nvinfo : EIATTR_SPARSE_MMA_MASK
	.align		4
.L_93:
        /*00e8*/ 	.byte	0x03, 0x50
        /*00ea*/ 	.short	0x0000


	//----- nvinfo : EIATTR_MAXREG_COUNT
	.align		4
        /*00ec*/ 	.byte	0x03, 0x1b
        /*00ee*/ 	.short	0x00ff


	//----- nvinfo : EIATTR_MERCURY_ISA_VERSION
	.align		4
        /*00f0*/ 	.byte	0x03, 0x5f
        /*00f2*/ 	.short	0x0101


	//----- nvinfo : EIATTR_VRC_CTA_INIT_COUNT
	.align		4
        /*00f4*/ 	.byte	0x02, 0x4a
	.zero		1
	.zero		1


	//----- nvinfo : EIATTR_EXIT_INSTR_OFFSETS
	.align		4
        /*00f8*/ 	.byte	0x04, 0x1c
        /*00fa*/ 	.short	(.L_95 - .L_94)


	//   ....[0]....
.L_94:
        /*00fc*/ 	.word	0x000009c0


	//----- nvinfo : EIATTR_CRS_STACK_SIZE
	.align		4
.L_95:
        /*0100*/ 	.byte	0x04, 0x1e
        /*0102*/ 	.short	(.L_97 - .L_96)
.L_96:
        /*0104*/ 	.word	0x00000000


	//----- nvinfo : EIATTR_CBANK_PARAM_SIZE
	.align		4
.L_97:
        /*0108*/ 	.byte	0x03, 0x19
        /*010a*/ 	.short	0x0070


	//----- nvinfo : EIATTR_PARAM_CBANK
	.align		4
        /*010c*/ 	.byte	0x04, 0x0a
        /*010e*/ 	.short	(.L_99 - .L_98)
	.align		4
.L_98:
        /*0110*/ 	.word	index@(.nv.constant0._Z5solvePfS_S_S_S_S_S_S_S_S_S_S_S_S_)
        /*0114*/ 	.short	0x0380
        /*0116*/ 	.short	0x0070


	//----- nvinfo : EIATTR_SW_WAR
	.align		4
.L_99:
        /*0118*/ 	.byte	0x04, 0x36
        /*011a*/ 	.short	(.L_101 - .L_100)
.L_100:
        /*011c*/ 	.word	0x00000008
.L_101:


//--------------------- .nv.info._Z4gemvPKfS0_Pf  --------------------------
	.section	.nv.info._Z4gemvPKfS0_Pf,"",@"SHT_CUDA_INFO"
	.sectionflags	@""
	.align	4


	//----- nvinfo : EIATTR_CUDA_API_VERSION
	.align		4
        /*0000*/ 	.byte	0x04, 0x37
        /*0002*/ 	.short	(.L_103 - .L_102)
.L_102:
        /*0004*/ 	.word	0x00000082


	//----- nvinfo : EIATTR_KPARAM_INFO
	.align		4
.L_103:
        /*0008*/ 	.byte	0x04, 0x17
        /*000a*/ 	.short	(.L_105 - .L_104)
.L_104:
        /*000c*/ 	.word	0x00000000
        /*0010*/ 	.short	0x0002
        /*0012*/ 	.short	0x0010
        /*0014*/ 	.byte	0x00, 0xf5, 0x21, 0x00


	//----- nvinfo : EIATTR_KPARAM_INFO
	.align		4
.L_105:
        /*0018*/ 	.byte	0x04, 0x17
        /*001a*/ 	.short	(.L_107 - .L_106)
.L_106:
        /*001c*/ 	.word	0x00000000
        /*0020*/ 	.short	0x0001
        /*0022*/ 	.short	0x0008
        /*0024*/ 	.byte	0x00, 0xf5, 0x21, 0x00


	//----- nvinfo : EIATTR_KPARAM_INFO
	.align		4
.L_107:
        /*0028*/ 	.byte	0x04, 0x17
        /*002a*/ 	.short	(.L_109 - .L_108)
.L_108:
        /*002c*/ 	.word	0x00000000
        /*0030*/ 	.short	0x0000
        /*0032*/ 	.short	0x0000
        /*0034*/ 	.byte	0x00, 0xf5, 0x21, 0x00


	//----- nvinfo : EIATTR_SPARSE_MMA_MASK
	.align		4
.L_109:
        /*0038*/ 	.byte	0x03, 0x50
        /*003a*/ 	.short	0x0000


	//----- nvinfo : EIATTR_MAXREG_COUNT
	.align		4
        /*003c*/ 	.byte	0x03, 0x1b
        /*003e*/ 	.short	0x00ff


	//----- nvinfo : EIATTR_NUM_BARRIERS
	.align		4
        /*0040*/ 	.byte	0x02, 0x4c
        /*0042*/ 	.byte	0x01
	.zero		1


	//----- nvinfo : EIATTR_MERCURY_ISA_VERSION
	.align		4
        /*0044*/ 	.byte	0x03, 0x5f
        /*0046*/ 	.short	0x0101


	//----- nvinfo : EIATTR_VRC_CTA_INIT_COUNT
	.align		4
        /*0048*/ 	.byte	0x02, 0x4a
	.zero		1
	.zero		1


	//----- nvinfo : EIATTR_EXIT_INSTR_OFFSETS
	.align		4
        /*004c*/ 	.byte	0x04, 0x1c
        /*004e*/ 	.short	(.L_111 - .L_110)


	//   ....[0]....
.L_110:
        /*0050*/ 	.word	0x000005a0


	//   ....[1]....
        /*0054*/ 	.word	0x000005f0


	//----- nvinfo : EIATTR_CRS_STACK_SIZE
	.align		4
.L_111:
        /*0058*/ 	.byte	0x04, 0x1e
        /*005a*/ 	.short	(.L_113 - .L_112)
.L_112:
        /*005c*/ 	.word	0x00000000


	//----- nvinfo : EIATTR_CBANK_PARAM_SIZE
	.align		4
.L_113:
        /*0060*/ 	.byte	0x03, 0x19
        /*0062*/ 	.short	0x0018


	//----- nvinfo : EIATTR_PARAM_CBANK
	.align		4
        /*0064*/ 	.byte	0x04, 0x0a
        /*0066*/ 	.short	(.L_115 - .L_114)
	.align		4
.L_114:
        /*0068*/ 	.word	index@(.nv.constant0._Z4gemvPKfS0_Pf)
        /*006c*/ 	.short	0x0380
        /*006e*/ 	.short	0x0018


	//----- nvinfo : EIATTR_SW_WAR
	.align		4
.L_115:
        /*0070*/ 	.byte	0x04, 0x36
        /*0072*/ 	.short	(.L_117 - .L_116)
.L_116:
        /*0074*/ 	.word	0x00000008
.L_117:


//--------------------- .nv.callgraph             --------------------------
	.section	.nv.callgraph,"",@"SHT_CUDA_CALLGRAPH"
	.align	4
	.sectionentsize	8
	.align		4
        /*0000*/ 	.word	0x00000000
	.align		4
        /*0004*/ 	.word	0xffffffff
	.align		4
        /*0008*/ 	.word	0x00000000
	.align		4
        /*000c*/ 	.word	0xfffffffe
	.align		4
        /*0010*/ 	.word	0x00000000
	.align		4
        /*0014*/ 	.word	0xfffffffd
	.align		4
        /*0018*/ 	.word	0x00000000
	.align		4
        /*001c*/ 	.word	0xfffffffc


//--------------------- .text._Z15solve_gem4v_resP6float4S0_S0_PfS1_ --------------------------
	.section	.text._Z15solve_gem4v_resP6float4S0_S0_PfS1_,"ax",@progbits
	.align	128
        .global         _Z15solve_gem4v_resP6float4S0_S0_PfS1_
        .type           _Z15solve_gem4v_resP6float4S0_S0_PfS1_,@function
        .size           _Z15solve_gem4v_resP6float4S0_S0_PfS1_,(.L_x_45 - _Z15solve_gem4v_resP6float4S0_S0_PfS1_)
        .other          _Z15solve_gem4v_resP6float4S0_S0_PfS1_,@"STO_CUDA_ENTRY STV_DEFAULT"
_Z15solve_gem4v_resP6float4S0_S0_PfS1_:
.text._Z15solve_gem4v_resP6float4S0_S0_PfS1_:
[----:B------:R-:W-:Y:S01]  /*0000*/  LDC R1, c[0x0][0x37c] ;  /* 0x0000df00ff017b82 */ /* 0x000fe20000000800 */
[----:B------:R-:W0:Y:S07]  /*0010*/  S2R R3, SR_TID.X ;  /* 0x0000000000037919 */ /* 0x000e2e0000002100 */
[----:B------:R-:W0:Y:S01]  /*0020*/  LDC.64 R4, c[0x0][0x380] ;  /* 0x0000e000ff047b82 */ /* 0x000e220000000a00 */
[----:B------:R-:W1:Y:S07]  /*0030*/  LDCU.64 UR4, c[0x0][0x358] ;  /* 0x00006b00ff0477ac */ /* 0x000e6e0008000a00 */
[----:B------:R-:W2:Y:S08]  /*0040*/  LDC.64 R12, c[0x0][0x388] ;  /* 0x0000e200ff0c7b82 */ /* 0x000eb00000000a00 */
[----:B------:R-:W3:Y:S01]  /*0050*/  LDC.64 R8, c[0x0][0x390] ;  /* 0x0000e400ff087b82 */ /* 0x000ee20000000a00 */
[----:B0-----:R-:W-:-:S04]  /*0060*/  IMAD.WIDE.U32 R4, R3, 0x10, R4 ;  /* 0x0000001003047825 */ /* 0x001fc800078e0004 */
[C---:B--2---:R-:W-:Y:S02]  /*0070*/  IMAD.WIDE.U32 R12, R3.reuse, 0x10, R12 ;  /* 0x00000010030c7825 */ /* 0x044fe400078e000c */
[----:B-1----:R-:W2:Y:S02]  /*0080*/  LDG.E.128.CONSTANT R4, desc[UR4][R4.64] ;  /* 0x0000000404047981 */ /* 0x002ea4000c1e9d00 */
[----:B---3--:R-:W-:Y:S02]  /*0090*/  IMAD.WIDE.U32 R8, R3, 0x10, R8 ;  /* 0x0000001003087825 */ /* 0x008fe400078e0008 */
[----:B------:R-:W2:Y:S04]  /*00a0*/  LDG.E.128.CONSTANT R12, desc[UR4][R12.64] ;  /* 0x000000040c0c7981 */ /* 0x000ea8000c1e9d00 */
[----:B------:R-:W3:Y:S01]  /*00b0*/  LDG.E.128 R8, desc[UR4][R8.64] ;  /* 0x0000000408087981 */ /* 0x000ee2000c1e1d00 */
[----:B------:R-:W-:Y:S01]  /*00c0*/  BSSY.RECONVERGENT B0, `(.L_x_0) ;  /* 0x000001d000007945 */ /* 0x000fe20003800200 */
[----:B--2---:R-:W-:-:S04]  /*00d0*/  FADD R17, R4, R12 ;  /* 0x0000000c04117221 */ /* 0x004fc80000000000 */
[----:B---3--:R-:W-:-:S04]  /*00e0*/  FADD R17, R17, R8 ;  /* 0x0000000811117221 */ /* 0x008fc80000000000 */
[----:B------:R-:W-:-:S04]  /*00f0*/  FADD R17, RZ, -R17 ;  /* 0x80000011ff117221 */ /* 0x000fc80000000000 */
[----:B------:R-:W-:-:S05]  /*0100*/  FMUL R17, R17, 1.4426950216293334961 ;  /* 0x3fb8aa3b11117820 */ /* 0x000fca0000400000 */
[----:B------:R-:W-:-:S13]  /*0110*/  FSETP.GEU.AND P0, PT, R17, -126, PT ;  /* 0xc2fc00001100780b */ /* 0x000fda0003f0e000 */
[----:B------:R-:W-:-:S04]  /*0120*/  @!P0 FMUL R17, R17, 0.5 ;  /* 0x3f00000011118820 */ /* 0x000fc80000400000 */
[----:B------:R-:W0:Y:S02]  /*0130*/  MUFU.EX2 R0, R17 ;  /* 0x0000001100007308 */ /* 0x000e240000000800 */
[----:B0-----:R-:W-:-:S04]  /*0140*/  @!P0 FMUL R0, R0, R0 ;  /* 0x0000000000008220 */ /* 0x001fc80000400000 */
[----:B------:R-:W-:-:S05]  /*0150*/  FADD R16, R0, 1 ;  /* 0x3f80000000107421 */ /* 0x000fca0000000000 */
[----:B------:R-:W-:-:S04]  /*0160*/  IADD3 R0, PT, PT, R16, 0x1800000, RZ ;  /* 0x0180000010007810 */ /* 0x000fc80007ffe0ff */
[----:B------:R-:W-:-:S04]  /*0170*/  LOP3.LUT R2, R0, 0x7f800000, RZ, 0xc0, !PT ;  /* 0x7f80000000027812 */ /* 0x000fc800078ec0ff */
[----:B------:R-:W-:Y:S01]  /*0180*/  ISETP.GT.U32.AND P0, PT, R2, 0x1ffffff, PT ;  /* 0x01ffffff0200780c */ /* 0x000fe20003f04070 */
[----:B------:R-:W-:Y:S01]  /*0190*/  FADD R0, R5, R13 ;  /* 0x0000000d05007221 */ /* 0x000fe20000000000 */
[----:B------:R-:W-:Y:S01]  /*01a0*/  FADD R5, R6, R14 ;  /* 0x0000000e06057221 */ /* 0x000fe20000000000 */
[----:B------:R-:W-:Y:S02]  /*01b0*/  FADD R2, R7, R15 ;  /* 0x0000000f07027221 */ /* 0x000fe40000000000 */
[----:B------:R-:W-:Y:S01]  /*01c0*/  FADD R9, R9, R0 ;  /* 0x0000000009097221 */ /* 0x000fe20000000000 */
[----:B------:R-:W-:Y:S01]  /*01d0*/  FADD R10, R10, R5 ;  /* 0x000000050a0a7221 */ /* 0x000fe20000000000 */
[----:B------:R-:W-:-:S06]  /*01e0*/  FADD R11, R11, R2 ;  /* 0x000000020b0b7221 */ /* 0x000fcc0000000000 */
[----:B------:R-:W-:Y:S05]  /*01f0*/  @P0 BRA `(.L_x_1) ;  /* 0x0000000000140947 */ /* 0x000fea0003800000 */
[----:B------:R-:W-:Y:S02]  /*0200*/  MOV R0, R16 ;  /* 0x0000001000007202 */ /* 0x000fe40000000f00 */
[----:B------:R-:W-:-:S07]  /*0210*/  MOV R8, 0x230 ;  /* 0x0000023000087802 */ /* 0x000fce0000000f00 */
[----:B------:R-:W-:Y:S05]  /*0220*/  CALL.REL.NOINC `($__internal_0_$__cuda_sm20_rcp_rn_f32_slowpath) ;  /* 0x0000000400d87944 */ /* 0x000fea0003c00000 */
[----:B------:R-:W-:Y:S01]  /*0230*/  MOV R4, R7 ;  /* 0x0000000700047202 */ /* 0x000fe20000000f00 */
[----:B------:R-:W-:Y:S06]  /*0240*/  BRA `(.L_x_2) ;  /* 0x0000000000107947 */ /* 0x000fec0003800000 */
.L_x_1:
[----:B------:R-:W0:Y:S02]  /*0250*/  MUFU.RCP R5, R16 ;  /* 0x0000001000057308 */ /* 0x000e240000001000 */
[----:B0-----:R-:W-:-:S04]  /*0260*/  FFMA R0, R16, R5, -1 ;  /* 0xbf80000010007423 */ /* 0x001fc80000000005 */
[----:B------:R-:W-:-:S04]  /*0270*/  FADD.FTZ R0, -R0, -RZ ;  /* 0x800000ff00007221 */ /* 0x000fc80000010100 */
[----:B------:R-:W-:-:S07]  /*0280*/  FFMA R4, R5, R0, R5 ;  /* 0x0000000005047223 */ /* 0x000fce0000000005 */
.L_x_2:
[----:B------:R-:W-:Y:S05]  /*0290*/  BSYNC.RECONVERGENT B0 ;  /* 0x0000000000007941 */ /* 0x000fea0003800200 */
.L_x_0:
[----:B------:R-:W-:Y:S01]  /*02a0*/  FADD R11, RZ, -R11 ;  /* 0x8000000bff0b7221 */ /* 0x000fe20000000000 */
[----:B------:R-:W-:Y:S01]  /*02b0*/  FMUL R0, |R9|, 2.8853900432586669922 ;  /* 0x4038aa3b09007820 */ /* 0x000fe20000400200 */
[----:B------:R-:W-:Y:S01]  /*02c0*/  HFMA2 R13, -RZ, RZ, 1.875, 0 ;  /* 0x3f800000ff0d7431 */ /* 0x000fe200000001ff */
[----:B------:R-:W-:Y:S01]  /*02d0*/  MOV R6, 0x3c80f082 ;  /* 0x3c80f08200067802 */ /* 0x000fe20000000f00 */
[----:B------:R-:W-:Y:S01]  /*02e0*/  FMUL R11, R11, 1.4426950216293334961 ;  /* 0x3fb8aa3b0b0b7820 */ /* 0x000fe20000400000 */
[C---:B------:R-:W-:Y:S01]  /*02f0*/  FMUL R7, R9.reuse, R9 ;  /* 0x0000000909077220 */ /* 0x040fe20000400000 */
[----:B------:R-:W-:Y:S01]  /*0300*/  FSETP.GE.AND P1, PT, |R9|, 0.60000002384185791016, PT ;  /* 0x3f19999a0900780b */ /* 0x000fe20003f26200 */
[----:B------:R-:W0:Y:S01]  /*0310*/  MUFU.EX2 R0, R0 ;  /* 0x0000000000007308 */ /* 0x000e220000000800 */
[----:B------:R-:W-:Y:S01]  /*0320*/  BSSY.RECONVERGENT B0, `(.L_x_3) ;  /* 0x000001e000007945 */ /* 0x000fe20003800200 */
[----:B------:R-:W-:Y:S01]  /*0330*/  FSETP.GEU.AND P0, PT, R11, -126, PT ;  /* 0xc2fc00000b00780b */ /* 0x000fe20003f0e000 */
[----:B------:R-:W-:-:S04]  /*0340*/  FFMA R6, R7, R6, -0.052303962409496307373 ;  /* 0xbd563cae07067423 */ /* 0x000fc80000000006 */
[----:B------:R-:W-:-:S08]  /*0350*/  FFMA R6, R7, R6, 0.1331529766321182251 ;  /* 0x3e08594107067423 */ /* 0x000fd00000000006 */
[----:B------:R-:W-:Y:S01]  /*0360*/  @!P0 FMUL R11, R11, 0.5 ;  /* 0x3f0000000b0b8820 */ /* 0x000fe20000400000 */
[----:B0-----:R-:W-:-:S03]  /*0370*/  FADD R2, R0, 1 ;  /* 0x3f80000000027421 */ /* 0x001fc60000000000 */
[----:B------:R-:W0:Y:S08]  /*0380*/  MUFU.EX2 R5, R11 ;  /* 0x0000000b00057308 */ /* 0x000e300000000800 */
[----:B------:R-:W1:Y:S01]  /*0390*/  MUFU.RCP R2, R2 ;  /* 0x0000000200027308 */ /* 0x000e620000001000 */
[----:B0-----:R-:W-:Y:S01]  /*03a0*/  @!P0 FMUL R5, R5, R5 ;  /* 0x0000000505058220 */ /* 0x001fe20000400000 */
[----:B------:R-:W-:-:S03]  /*03b0*/  FSETP.GE.AND P0, PT, |R9|, 9.010913848876953125, PT ;  /* 0x41102cb40900780b */ /* 0x000fc60003f06200 */
[----:B------:R-:W-:Y:S01]  /*03c0*/  FADD R8, R5, 1 ;  /* 0x3f80000005087421 */ /* 0x000fe20000000000 */
[----:B-1----:R-:W-:-:S04]  /*03d0*/  FFMA R0, R2, -2, R13 ;  /* 0xc000000002007823 */ /* 0x002fc8000000000d */
[----:B------:R-:W-:-:S04]  /*03e0*/  IADD3 R5, PT, PT, R8, 0x1800000, RZ ;  /* 0x0180000008057810 */ /* 0x000fc80007ffe0ff */
[----:B------:R-:W-:Y:S02]  /*03f0*/  LOP3.LUT R5, R5, 0x7f800000, RZ, 0xc0, !PT ;  /* 0x7f80000005057812 */ /* 0x000fe400078ec0ff */
[----:B------:R-:W-:Y:S01]  /*0400*/  FSEL R2, R0, 1, !P0 ;  /* 0x3f80000000027808 */ /* 0x000fe20004000000 */
[----:B------:R-:W-:Y:S01]  /*0410*/  FFMA R0, R7, R6, -0.33332768082618713379 ;  /* 0xbeaaa9ed07007423 */ /* 0x000fe20000000006 */
[----:B------:R-:W-:Y:S02]  /*0420*/  ISETP.GT.U32.AND P0, PT, R5, 0x1ffffff, PT ;  /* 0x01ffffff0500780c */ /* 0x000fe40003f04070 */
[----:B------:R-:W-:Y:S01]  /*0430*/  LOP3.LUT R5, R2, 0x80000000, R9, 0xb8, !PT ;  /* 0x8000000002057812 */ /* 0x000fe200078eb809 */
[----:B------:R-:W-:-:S04]  /*0440*/  FFMA R0, R7, R0, RZ ;  /* 0x0000000007007223 */ /* 0x000fc800000000ff */
[----:B------:R-:W-:-:S06]  /*0450*/  @!P1 FFMA R5, R9, R0, R9 ;  /* 0x0000000009059223 */ /* 0x000fcc0000000009 */
[----:B------:R-:W-:Y:S05]  /*0460*/  @P0 BRA `(.L_x_4) ;  /* 0x0000000000140947 */ /* 0x000fea0003800000 */
[----:B------:R-:W-:Y:S02]  /*0470*/  MOV R0, R8 ;  /* 0x0000000800007202 */ /* 0x000fe40000000f00 */
[----:B------:R-:W-:-:S07]  /*0480*/  MOV R8, 0x4a0 ;  /* 0x000004a000087802 */ /* 0x000fce0000000f00 */
[----:B------:R-:W-:Y:S05]  /*0490*/  CALL.REL.NOINC `($__internal_0_$__cuda_sm20_rcp_rn_f32_slowpath) ;  /* 0x00000004003c7944 */ /* 0x000fea0003c00000 */
[----:B------:R-:W-:Y:S01]  /*04a0*/  MOV R6, R7 ;  /* 0x0000000700067202 */ /* 0x000fe20000000f00 */
[----:B------:R-:W-:Y:S06]  /*04b0*/  BRA `(.L_x_5) ;  /* 0x0000000000107947 */ /* 0x000fec0003800000 */
.L_x_4:
[----:B------:R-:W0:Y:S02]  /*04c0*/  MUFU.RCP R7, R8 ;  /* 0x0000000800077308 */ /* 0x000e240000001000 */
[----:B0-----:R-:W-:-:S04]  /*04d0*/  FFMA R0, R8, R7, -1 ;  /* 0xbf80000008007423 */ /* 0x001fc80000000007 */
[----:B------:R-:W-:-:S04]  /*04e0*/  FADD.FTZ R0, -R0, -RZ ;  /* 0x800000ff00007221 */ /* 0x000fc80000010100 */
[----:B------:R-:W-:-:S07]  /*04f0*/  FFMA R6, R7, R0, R7 ;  /* 0x0000000007067223 */ /* 0x000fce0000000007 */
.L_x_5:
[----:B------:R-:W-:Y:S05]  /*0500*/  BSYNC.RECONVERGENT B0 ;  /* 0x0000000000007941 */ /* 0x000fea0003800200 */
.L_x_3:
[----:B------:R-:W-:Y:S01]  /*0510*/  FADD R10, RZ, -R10 ;  /* 0x8000000aff0a7221 */ /* 0x000fe20000000000 */
[----:B------:R-:W-:Y:S03]  /*0520*/  BSSY.RECONVERGENT B0, `(.L_x_6) ;  /* 0x0000013000007945 */ /* 0x000fe60003800200 */
        /* <DEDUP_REMOVED lines=8> */
[----:B------:R-:W-:-:S13]  /*05b0*/  ISETP.GT.U32.AND P0, PT, R2, 0x1ffffff, PT ;  /* 0x01ffffff0200780c */ /* 0x000fda0003f04070 */
[----:B------:R-:W-:Y:S05]  /*05c0*/  @P0 BRA `(.L_x_7) ;  /* 0x0000000000100947 */ /* 0x000fea0003800000 */
[----:B------:R-:W-:-:S07]  /*05d0*/  MOV R8, 0x5f0 ;  /* 0x000005f000087802 */ /* 0x000fce0000000f00 */
[----:B------:R-:W-:Y:S05]  /*05e0*/  CALL.REL.NOINC `($__internal_0_$__cuda_sm20_rcp_rn_f32_slowpath) ;  /* 0x0000000000e87944 */ /* 0x000fea0003c00000 */
[----:B------:R-:W-:Y:S01]  /*05f0*/  MOV R2, R7 ;  /* 0x0000000700027202 */ /* 0x000fe20000000f00 */
[----:B------:R-:W-:Y:S06]  /*0600*/  BRA `(.L_x_8) ;  /* 0x0000000000107947 */ /* 0x000fec0003800000 */
.L_x_7:
[----:B------:R-:W0:Y:S02]  /*0610*/  MUFU.RCP R7, R0 ;  /* 0x0000000000077308 */ /* 0x000e240000001000 */
[----:B0-----:R-:W-:-:S04]  /*0620*/  FFMA R2, R0, R7, -1 ;  /* 0xbf80000000027423 */ /* 0x001fc80000000007 */
[----:B------:R-:W-:-:S04]  /*0630*/  FADD.FTZ R2, -R2, -RZ ;  /* 0x800000ff02027221 */ /* 0x000fc80000010100 */
[----:B------:R-:W-:-:S07]  /*0640*/  FFMA R2, R7, R2, R7 ;  /* 0x0000000207027223 */ /* 0x000fce0000000007 */
.L_x_8:
[----:B------:R-:W-:Y:S05]  /*0650*/  BSYNC.RECONVERGENT B0 ;  /* 0x0000000000007941 */ /* 0x000fea0003800200 */
.L_x_6:
[----:B------:R-:W-:Y:S01]  /*0660*/  FADD R2, R2, 1 ;  /* 0x3f80000002027421 */ /* 0x000fe20000000000 */
[----:B------:R-:W-:Y:S03]  /*0670*/  BSSY.RECONVERGENT B0, `(.L_x_9) ;  /* 0x0000015000007945 */ /* 0x000fe60003800200 */
        /* <DEDUP_REMOVED lines=11> */
[----:B------:R-:W-:Y:S02]  /*0730*/  MOV R0, R9 ;  /* 0x0000000900007202 */ /* 0x000fe40000000f00 */
[----:B------:R-:W-:-:S07]  /*0740*/  MOV R8, 0x760 ;  /* 0x0000076000087802 */ /* 0x000fce0000000f00 */
[----:B------:R-:W-:Y:S05]  /*0750*/  CALL.REL.NOINC `($__internal_0_$__cuda_sm20_rcp_rn_f32_slowpath) ;  /* 0x00000000008c7944 */ /* 0x000fea0003c00000 */
[----:B------:R-:W-:Y:S01]  /*0760*/  MOV R0, R7 ;  /* 0x0000000700007202 */ /* 0x000fe20000000f00 */
[----:B------:R-:W-:Y:S06]  /*0770*/  BRA `(.L_x_11) ;  /* 0x0000000000107947 */ /* 0x000fec0003800000 */
.L_x_10:
[----:B------:R-:W0:Y:S02]  /*0780*/  MUFU.RCP R0, R9 ;  /* 0x0000000900007308 */ /* 0x000e240000001000 */
[----:B0-----:R-:W-:-:S04]  /*0790*/  FFMA R2, R9, R0, -1 ;  /* 0xbf80000009027423 */ /* 0x001fc80000000000 */
[----:B------:R-:W-:-:S04]  /*07a0*/  FADD.FTZ R7, -R2, -RZ ;  /* 0x800000ff02077221 */ /* 0x000fc80000010100 */
[----:B------:R-:W-:-:S07]  /*07b0*/  FFMA R0, R0, R7, R0 ;  /* 0x0000000700007223 */ /* 0x000fce0000000000 */
.L_x_11:
[----:B------:R-:W-:Y:S05]  /*07c0*/  BSYNC.RECONVERGENT B0 ;  /* 0x0000000000007941 */ /* 0x000fea0003800200 */
.L_x_9:
[----:B------:R-:W0:Y:S02]  /*07d0*/  LDC.64 R8, c[0x0][0x398] ;  /* 0x0000e600ff087b82 */ /* 0x000e240000000a00 */
[----:B0-----:R-:W-:-:S05]  /*07e0*/  IMAD.WIDE.U32 R8, R3, 0x4, R8 ;  /* 0x0000000403087825 */ /* 0x001fca00078e0008 */
[----:B------:R-:W2:Y:S01]  /*07f0*/  LDG.E R7, desc[UR4][R8.64] ;  /* 0x0000000408077981 */ /* 0x000ea2000c1e1900 */
[----:B------:R-:W-:Y:S01]  /*0800*/  MOV R12, 0x3c80f082 ;  /* 0x3c80f082000c7802 */ /* 0x000fe20000000f00 */
[----:B------:R-:W-:Y:S02]  /*0810*/  HFMA2 R11, -RZ, RZ, 1.875, 0 ;  /* 0x3f800000ff0b7431 */ /* 0x000fe400000001ff */
[----:B--2---:R-:W-:-:S04]  /*0820*/  FMUL R0, R7, R0 ;  /* 0x0000000007007220 */ /* 0x004fc80000400000 */
[----:B------:R-:W-:Y:S02]  /*0830*/  FFMA R7, R5, R4, R0 ;  /* 0x0000000405077223 */ /* 0x000fe40000000000 */
[----:B------:R-:W0:Y:S02]  /*0840*/  LDC.64 R4, c[0x0][0x3a0] ;  /* 0x0000e800ff047b82 */ /* 0x000e240000000a00 */
[C---:B------:R-:W-:Y:S01]  /*0850*/  FMUL R0, |R7|.reuse, 2.8853900432586669922 ;  /* 0x4038aa3b07007820 */ /* 0x040fe20000400200 */
[C---:B------:R-:W-:Y:S01]  /*0860*/  FMUL R13, R7.reuse, R7 ;  /* 0x00000007070d7220 */ /* 0x040fe20000400000 */
[C---:B------:R-:W-:Y:S01]  /*0870*/  FSETP.GE.AND P1, PT, |R7|.reuse, 0.60000002384185791016, PT ;  /* 0x3f19999a0700780b */ /* 0x040fe20003f26200 */
[----:B------:R-:W-:Y:S01]  /*0880*/  STG.E desc[UR4][R8.64], R7 ;  /* 0x0000000708007986 */ /* 0x000fe2000c101904 */
[----:B------:R-:W-:Y:S01]  /*0890*/  FSETP.GE.AND P0, PT, |R7|, 9.010913848876953125, PT ;  /* 0x41102cb40700780b */ /* 0x000fe20003f06200 */
[----:B------:R-:W-:Y:S01]  /*08a0*/  FFMA R12, R13, R12, -0.052303962409496307373 ;  /* 0xbd563cae0d0c7423 */ /* 0x000fe2000000000c */
[----:B------:R-:W1:Y:S01]  /*08b0*/  MUFU.EX2 R0, R0 ;  /* 0x0000000000007308 */ /* 0x000e620000000800 */
[----:B0-----:R-:W-:-:S04]  /*08c0*/  IMAD.WIDE.U32 R4, R3, 0x4, R4 ;  /* 0x0000000403047825 */ /* 0x001fc800078e0004 */
[----:B-1----:R-:W-:Y:S01]  /*08d0*/  FADD R2, R0, 1 ;  /* 0x3f80000000027421 */ /* 0x002fe20000000000 */
[----:B------:R-:W-:-:S04]  /*08e0*/  FFMA R0, R13, R12, 0.1331529766321182251 ;  /* 0x3e0859410d007423 */ /* 0x000fc8000000000c */
[C---:B------:R-:W-:Y:S01]  /*08f0*/  FFMA R0, R13.reuse, R0, -0.33332768082618713379 ;  /* 0xbeaaa9ed0d007423 */ /* 0x040fe20000000000 */
[----:B------:R-:W0:Y:S03]  /*0900*/  MUFU.RCP R2, R2 ;  /* 0x0000000200027308 */ /* 0x000e260000001000 */
[----:B------:R-:W-:Y:S01]  /*0910*/  FFMA R0, R13, R0, RZ ;  /* 0x000000000d007223 */ /* 0x000fe200000000ff */
[----:B0-----:R-:W-:-:S05]  /*0920*/  FFMA R10, R2, -2, R11 ;  /* 0xc0000000020a7823 */ /* 0x001fca000000000b */
[----:B------:R-:W-:-:S04]  /*0930*/  FSEL R10, R10, 1, !P0 ;  /* 0x3f8000000a0a7808 */ /* 0x000fc80004000000 */
[--C-:B------:R-:W-:Y:S01]  /*0940*/  LOP3.LUT R11, R10, 0x80000000, R7.reuse, 0xb8, !PT ;  /* 0x800000000a0b7812 */ /* 0x100fe200078eb807 */
[----:B------:R-:W-:-:S04]  /*0950*/  @!P1 FFMA R11, R7, R0, R7 ;  /* 0x00000000070b9223 */ /* 0x000fc80000000007 */
[----:B------:R-:W-:-:S05]  /*0960*/  FMUL R11, R11, R6 ;  /* 0x000000060b0b7220 */ /* 0x000fca0000400000 */
[----:B------:R-:W-:Y:S01]  /*0970*/  STG.E desc[UR4][R4.64], R11 ;  /* 0x0000000b04007986 */ /* 0x000fe2000c101904 */
[----:B------:R-:W-:Y:S05]  /*0980*/  EXIT ;  /* 0x000000000000794d */ /* 0x000fea0003800000 */
        .weak           $__internal_0_$__cuda_sm20_rcp_rn_f32_slowpath
        .type           $__internal_0_$__cuda_sm20_rcp_rn_f32_slowpath,@function
        .size           $__internal_0_$__cuda_sm20_rcp_rn_f32_slowpath,(.L_x_45 - $__internal_0_$__cuda_sm20_rcp_rn_f32_slowpath)
$__internal_0_$__cuda_sm20_rcp_rn_f32_slowpath:
[----:B------:R-:W-:Y:S01]  /*0990*/  SHF.L.U32 R2, R0, 0x1, RZ ;  /* 0x0000000100027819 */ /* 0x000fe200000006ff */
[----:B------:R-:W-:Y:S03]  /*09a0*/  BSSY.RECONVERGENT B1, `(.L_x_12) ;  /* 0x0000030000017945 */ /* 0x000fe60003800200 */
[----:B------:R-:W-:-:S04]  /*09b0*/  SHF.R.U32.HI R15, RZ, 0x18, R2 ;  /* 0x00000018ff0f7819 */ /* 0x000fc80000011602 */
[----:B------:R-:W-:-:S13]  /*09c0*/  ISETP.NE.U32.AND P0, PT, R15, RZ, PT ;  /* 0x000000ff0f00720c */ /* 0x000fda0003f05070 */
[----:B------:R-:W-:Y:S05]  /*09d0*/  @P0 BRA `(.L_x_13) ;  /* 0x0000000000280947 */ /* 0x000fea0003800000 */
[----:B------:R-:W-:-:S04]  /*09e0*/  SHF.L.U32 R2, R0, 0x1, RZ ;  /* 0x0000000100027819 */ /* 0x000fc800000006ff */
[----:B------:R-:W-:-:S13]  /*09f0*/  ISETP.NE.AND P0, PT, R2, RZ, PT ;  /* 0x000000ff0200720c */ /* 0x000fda0003f05270 */
[----:B------:R-:W-:Y:S01]  /*0a00*/  @P0 FFMA R12, R0, 1.84467440737095516160e+19, RZ ;  /* 0x5f800000000c0823 */ /* 0x000fe200000000ff */
[----:B------:R-:W-:Y:S08]  /*0a10*/  @!P0 MUFU.RCP R7, R0 ;  /* 0x0000000000078308 */ /* 0x000ff00000001000 */
[----:B------:R-:W0:Y:S02]  /*0a20*/  @P0 MUFU.RCP R13, R12 ;  /* 0x0000000c000d0308 */ /* 0x000e240000001000 */
[----:B0-----:R-:W-:-:S04]  /*0a30*/  @P0 FFMA R2, R12, R13, -1 ;  /* 0xbf8000000c020423 */ /* 0x001fc8000000000d */
[----:B------:R-:W-:-:S04]  /*0a40*/  @P0 FADD.FTZ R2, -R2, -RZ ;  /* 0x800000ff02020221 */ /* 0x000fc80000010100 */
[----:B------:R-:W-:-:S04]  /*0a50*/  @P0 FFMA R2, R13, R2, R13 ;  /* 0x000000020d020223 */ /* 0x000fc8000000000d */
[----:B------:R-:W-:Y:S01]  /*0a60*/  @P0 FFMA R7, R2, 1.84467440737095516160e+19, RZ ;  /* 0x5f80000002070823 */ /* 0x000fe200000000ff */
[----:B------:R-:W-:Y:S06]  /*0a70*/  BRA `(.L_x_14) ;  /* 0x0000000000887947 */ /* 0x000fec0003800000 */
.L_x_13:
[----:B------:R-:W-:-:S04]  /*0a80*/  IADD3 R17, PT, PT, R15, -0xfd, RZ ;  /* 0xffffff030f117810 */ /* 0x000fc80007ffe0ff */
[----:B------:R-:W-:-:S13]  /*0a90*/  ISETP.GT.U32.AND P0, PT, R17, 0x1, PT ;  /* 0x000000011100780c */ /* 0x000fda0003f04070 */
[----:B------:R-:W-:Y:S05]  /*0aa0*/  @P0 BRA `(.L_x_15) ;  /* 0x0000000000780947 */ /* 0x000fea0003800000 */
[----:B------:R-:W-:Y:S01]  /*0ab0*/  LOP3.LUT R2, R0, 0x7fffff, RZ, 0xc0, !PT ;  /* 0x007fffff00027812 */ /* 0x000fe200078ec0ff */
[----:B------:R-:W-:-:S03]  /*0ac0*/  HFMA2 R14, -RZ, RZ, 0, 1.78813934326171875e-07 ;  /* 0x00000003ff0e7431 */ /* 0x000fc600000001ff */
[----:B------:R-:W-:-:S04]  /*0ad0*/  LOP3.LUT R2, R2, 0x3f800000, RZ, 0xfc, !PT ;  /* 0x3f80000002027812 */ /* 0x000fc800078efcff */
[----:B------:R-:W0:Y:S01]  /*0ae0*/  MUFU.RCP R7, R2 ;  /* 0x0000000200077308 */ /* 0x000e220000001000 */
[----:B------:R-:W-:Y:S01]  /*0af0*/  SHF.L.U32 R14, R14, R17, RZ ;  /* 0x000000110e0e7219 */ /* 0x000fe200000006ff */
[----:B0-----:R-:W-:-:S04]  /*0b00*/  FFMA R12, R2, R7, -1 ;  /* 0xbf800000020c7423 */ /* 0x001fc80000000007 */
[----:B------:R-:W-:-:S04]  /*0b10*/  FADD.FTZ R12, -R12, -RZ ;  /* 0x800000ff0c0c7221 */ /* 0x000fc80000010100 */
[CCC-:B------:R-:W-:Y:S01]  /*0b20*/  FFMA.RM R13, R7.reuse, R12.reuse, R7.reuse ;  /* 0x0000000c070d7223 */ /* 0x1c0fe20000004007 */
[----:B------:R-:W-:-:S04]  /*0b30*/  FFMA.RP R12, R7, R12, R7 ;  /* 0x0000000c070c7223 */ /* 0x000fc80000008007 */
[C---:B------:R-:W-:Y:S02]  /*0b40*/  LOP3.LUT R7, R13.reuse, 0x7fffff, RZ, 0xc0, !PT ;  /* 0x007fffff0d077812 */ /* 0x040fe400078ec0ff */
[----:B------:R-:W-:Y:S02]  /*0b50*/  FSETP.NEU.FTZ.AND P0, PT, R13, R12, PT ;  /* 0x0000000c0d00720b */ /* 0x000fe40003f1d000 */
[----:B------:R-:W-:Y:S02]  /*0b60*/  LOP3.LUT R7, R7, 0x800000, RZ, 0xfc, !PT ;  /* 0x0080000007077812 */ /* 0x000fe400078efcff */
[----:B------:R-:W-:Y:S02]  /*0b70*/  SEL R12, RZ, 0xffffffff, !P0 ;  /* 0xffffffffff0c7807 */ /* 0x000fe40004000000 */
[----:B------:R-:W-:Y:S02]  /*0b80*/  LOP3.LUT R14, R14, R7, RZ, 0xc0, !PT ;  /* 0x000000070e0e7212 */ /* 0x000fe400078ec0ff */
[----:B------:R-:W-:-:S02]  /*0b90*/  IADD3 R12, PT, PT, -R12, RZ, RZ ;  /* 0x000000ff0c0c7210 */ /* 0x000fc40007ffe1ff */
[-C--:B------:R-:W-:Y:S02]  /*0ba0*/  SHF.R.U32.HI R14, RZ, R17.reuse, R14 ;  /* 0x00000011ff0e7219 */ /* 0x080fe4000001160e */
[----:B------:R-:W-:Y:S02]  /*0bb0*/  LOP3.LUT P1, RZ, R12, R17, R7, 0xf8, !PT ;  /* 0x000000110cff7212 */ /* 0x000fe4000782f807 */
[C---:B------:R-:W-:Y:S02]  /*0bc0*/  LOP3.LUT P0, RZ, R14.reuse, 0x1, RZ, 0xc0, !PT ;  /* 0x000000010eff7812 */ /* 0x040fe4000780c0ff */
[----:B------:R-:W-:-:S04]  /*0bd0*/  LOP3.LUT P2, RZ, R14, 0x2, RZ, 0xc0, !PT ;  /* 0x000000020eff7812 */ /* 0x000fc8000784c0ff */
[----:B------:R-:W-:Y:S02]  /*0be0*/  PLOP3.LUT P0, PT, P0, P1, P2, 0xe0, 0x0 ;  /* 0x000000000000781c */ /* 0x000fe40000703c20 */
[----:B------:R-:W-:Y:S02]  /*0bf0*/  LOP3.LUT P1, RZ, R0, 0x7fffff, RZ, 0xc0, !PT ;  /* 0x007fffff00ff7812 */ /* 0x000fe4000782c0ff */
[----:B------:R-:W-:-:S04]  /*0c00*/  SEL R2, RZ, 0x1, !P0 ;  /* 0x00000001ff027807 */ /* 0x000fc80004000000 */
[----:B------:R-:W-:-:S04]  /*0c10*/  IADD3 R2, PT, PT, -R2, RZ, RZ ;  /* 0x000000ff02027210 */ /* 0x000fc80007ffe1ff */
[----:B------:R-:W-:Y:S02]  /*0c20*/  ISETP.GE.AND P0, PT, R2, RZ, PT ;  /* 0x000000ff0200720c */ /* 0x000fe40003f06270 */
[----:B------:R-:W-:-:S04]  /*0c30*/  IADD3 R2, PT, PT, R15, -0xfc, RZ ;  /* 0xffffff040f027810 */ /* 0x000fc80007ffe0ff */
[----:B------:R-:W-:-:S07]  /*0c40*/  SHF.R.U32.HI R7, RZ, R2, R7 ;  /* 0x00000002ff077219 */ /* 0x000fce0000011607 */
[----:B------:R-:W-:-:S04]  /*0c50*/  @!P0 IADD3 R7, PT, PT, R7, 0x1, RZ ;  /* 0x0000000107078810 */ /* 0x000fc80007ffe0ff */
[----:B------:R-:W-:-:S04]  /*0c60*/  @!P1 SHF.L.U32 R7, R7, 0x1, RZ ;  /* 0x0000000107079819 */ /* 0x000fc800000006ff */
[----:B------:R-:W-:Y:S01]  /*0c70*/  LOP3.LUT R7, R7, 0x80000000, R0, 0xf8, !PT ;  /* 0x8000000007077812 */ /* 0x000fe200078ef800 */
[----:B------:R-:W-:Y:S06]  /*0c80*/  BRA `(.L_x_14) ;  /* 0x0000000000047947 */ /* 0x000fec0003800000 */
.L_x_15:
[----:B------:R0:W1:Y:S02]  /*0c90*/  MUFU.RCP R7, R0 ;  /* 0x0000000000077308 */ /* 0x0000640000001000 */
.L_x_14:
[----:B------:R-:W-:Y:S05]  /*0ca0*/  BSYNC.RECONVERGENT B1 ;  /* 0x0000000000017941 */ /* 0x000fea0003800200 */
.L_x_12:
[----:B------:R-:W-:Y:S01]  /*0cb0*/  HFMA2 R13, -RZ, RZ, 0, 0 ;  /* 0x00000000ff0d7431 */ /* 0x000fe200000001ff */
[----:B------:R-:W-:-:S04]  /*0cc0*/  MOV R12, R8 ;  /* 0x00000008000c7202 */ /* 0x000fc80000000f00 */
[----:B01----:R-:W-:Y:S05]  /*0cd0*/  RET.REL.NODEC R12 `(_Z15solve_gem4v_resP6float4S0_S0_PfS1_) ;  /* 0xfffffff00cc87950 */ /* 0x003fea0003c3ffff */
.L_x_16:
[----:B------:R-:W-:-:S00]  /*0ce0*/  BRA `(.L_x_16) ;  /* 0xfffffffc00fc7947 */ /* 0x000fc0000383ffff */
[----:B------:R-:W-:-:S00]  /*0cf0*/  NOP ;  /* 0x0000000000007918 */ /* 0x000fc00000000000 */
        /* <DEDUP_REMOVED lines=8> */
.L_x_45:


//--------------------- .text._Z5gem4vPKfPK6float4PS1_ --------------------------
	.section	.text._Z5gem4vPKfPK6float4PS1_,"ax",@progbits
	.align	128
        .global         _Z5gem4vPKfPK6float4PS1_
        .type           _Z5gem4vPKfPK6float4PS1_,@function
        .size           _Z5gem4vPKfPK6float4PS1_,(.L_x_48 - _Z5gem4vPKfPK6float4PS1_)
        .other          _Z5gem4vPKfPK6float4PS1_,@"STO_CUDA_ENTRY STV_DEFAULT"
_Z5gem4vPKfPK6float4PS1_:
.text._Z5gem4vPKfPK6float4PS1_:
[----:B------:R-:W-:Y:S01]  /*0000*/  LDC R1, c[0x0][0x37c] ;  /* 0x0000df00ff017b82 */ /* 0x000fe20000000800 */
[----:B------:R-:W0:Y:S07]  /*0010*/  S2R R0, SR_TID.X ;  /* 0x0000000000007919 */ /* 0x000e2e0000002100 */
[----:B------:R-:W1:Y:S01]  /*0020*/  S2UR UR5, SR_CgaCtaId ;  /* 0x00000000000579c3 */ /* 0x000e620000008800 */
[----:B------:R-:W-:Y:S01]  /*0030*/  UMOV UR4, 0x400 ;  /* 0x0000040000047882 */ /* 0x000fe20000000000 */
[----:B------:R-:W2:Y:S01]  /*0040*/  LDCU.128 UR12, c[0x0][0x380] ;  /* 0x00007000ff0c77ac */ /* 0x000ea20008000c00 */
[----:B------:R-:W3:Y:S01]  /*0050*/  S2R R4, SR_CTAID.X ;  /* 0x0000000000047919 */ /* 0x000ee20000002500 */
[----:B------:R-:W-:Y:S01]  /*0060*/  HFMA2 R26, -RZ, RZ, 0, 0 ;  /* 0x00000000ff1a7431 */ /* 0x000fe200000001ff */
[----:B------:R-:W-:-:S02]  /*0070*/  CS2R R20, SRZ ;  /* 0x0000000000147805 */ /* 0x000fc4000001ff00 */
[----:B------:R-:W-:Y:S01]  /*0080*/  MOV R14, RZ ;  /* 0x000000ff000e7202 */ /* 0x000fe20000000f00 */
[----:B------:R-:W4:Y:S01]  /*0090*/  LDCU.64 UR8, c[0x0][0x358] ;  /* 0x00006b00ff0877ac */ /* 0x000f220008000a00 */
[----:B--2---:R-:W-:Y:S02]  /*00a0*/  UIADD3 UR6, UP0, UPT, UR14, 0x4000, URZ ;  /* 0x000040000e067890 */ /* 0x004fe4000ff1e0ff */
[----:B-1----:R-:W-:Y:S02]  /*00b0*/  ULEA UR5, UR5, UR4, 0x18 ;  /* 0x0000000405057291 */ /* 0x002fe4000f8ec0ff */
[----:B------:R-:W-:Y:S01]  /*00c0*/  UIADD3.X UR7, UPT, UPT, URZ, UR15, URZ, UP0, !UPT ;  /* 0x0000000fff077290 */ /* 0x000fe200087fe4ff */
[----:B------:R-:W-:Y:S01]  /*00d0*/  UMOV UR4, URZ ;  /* 0x000000ff00047c82 */ /* 0x000fe20008000000 */
[C---:B0-----:R-:W-:Y:S02]  /*00e0*/  SHF.L.U32 R16, R0.reuse, 0x4, RZ ;  /* 0x0000000400107819 */ /* 0x041fe400000006ff */
[----:B------:R-:W-:-:S02]  /*00f0*/  SHF.L.U32 R2, R0, 0x2, RZ ;  /* 0x0000000200027819 */ /* 0x000fc400000006ff */
[----:B------:R-:W-:Y:S02]  /*0100*/  LOP3.LUT R16, R16, 0x1f0, RZ, 0xc0, !PT ;  /* 0x000001f010107812 */ /* 0x000fe400078ec0ff */
[----:B------:R-:W-:Y:S02]  /*0110*/  LOP3.LUT R2, R2, 0xf80, RZ, 0xc0, !PT ;  /* 0x00000f8002027812 */ /* 0x000fe400078ec0ff */
[----:B------:R-:W-:Y:S01]  /*0120*/  LOP3.LUT R17, R0, 0x1f, RZ, 0xc0, !PT ;  /* 0x0000001f00117812 */ /* 0x000fe200078ec0ff */
[----:B------:R0:W-:Y:S01]  /*0130*/  STS.128 [R16+UR5], RZ ;  /* 0x000000ff10007988 */ /* 0x0001e20008000c05 */
[----:B------:R-:W-:Y:S02]  /*0140*/  IADD3 R12, P0, PT, R2, UR12, RZ ;  /* 0x0000000c020c7c10 */ /* 0x000fe4000ff1e0ff */
[----:B------:R-:W-:Y:S02]  /*0150*/  SHF.L.U32 R2, R0, 0x8, RZ ;  /* 0x0000000800027819 */ /* 0x000fe400000006ff */
[----:B------:R-:W-:-:S02]  /*0160*/  IADD3 R12, P1, PT, R12, 0x10, RZ ;  /* 0x000000100c0c7810 */ /* 0x000fc40007f3e0ff */
[----:B---3--:R-:W-:Y:S02]  /*0170*/  LEA R17, R4, R17, 0x5 ;  /* 0x0000001104117211 */ /* 0x008fe400078e28ff */
[----:B------:R-:W-:Y:S02]  /*0180*/  LOP3.LUT R2, R2, 0x3e000, RZ, 0xc0, !PT ;  /* 0x0003e00002027812 */ /* 0x000fe400078ec0ff */
[----:B------:R-:W-:Y:S02]  /*0190*/  IADD3.X R13, PT, PT, RZ, UR13, RZ, P1, P0 ;  /* 0x0000000dff0d7c10 */ /* 0x000fe40008fe04ff */
[----:B------:R-:W-:Y:S02]  /*01a0*/  IADD3 R2, PT, PT, R17, R2, RZ ;  /* 0x0000000211027210 */ /* 0x000fe40007ffe0ff */
[----:B0---4-:R-:W-:-:S07]  /*01b0*/  IADD3 R3, PT, PT, R16, UR5, RZ ;  /* 0x0000000510037c10 */ /* 0x011fce000fffe0ff */
.L_x_17:
[----:B------:R-:W-:Y:S02]  /*01c0*/  MOV R24, UR6 ;  /* 0x0000000600187c02 */ /* 0x000fe40008000f00 */
[----:B------:R-:W-:Y:S02]  /*01d0*/  MOV R25, UR7 ;  /* 0x0000000700197c02 */ /* 0x000fe40008000f00 */
[----:B------:R-:W-:Y:S02]  /*01e0*/  MOV R18, R12 ;  /* 0x0000000c00127202 */ /* 0x000fe40000000f00 */
[----:B------:R-:W-:Y:S01]  /*01f0*/  MOV R19, R13 ;  /* 0x0000000d00137202 */ /* 0x000fe20000000f00 */
[----:B------:R-:W-:-:S04]  /*0200*/  IMAD.WIDE R24, R2, 0x10, R24 ;  /* 0x0000001002187825 */ /* 0x000fc800078e0218 */
[----:B------:R-:W2:Y:S04]  /*0210*/  LDG.E.CONSTANT R23, desc[UR8][R18.64+-0x10] ;  /* 0xfffff00812177981 */ /* 0x000ea8000c1e9900 */
[----:B------:R-:W2:Y:S04]  /*0220*/  LDG.E.128.CONSTANT R4, desc[UR8][R24.64+-0x4000] ;  /* 0xffc0000818047981 */ /* 0x000ea8000c1e9d00 */
[----:B------:R-:W3:Y:S04]  /*0230*/  LDG.E.CONSTANT R22, desc[UR8][R18.64+-0xc] ;  /* 0xfffff40812167981 */ /* 0x000ee8000c1e9900 */
[----:B------:R-:W3:Y:S01]  /*0240*/  LDG.E.128.CONSTANT R8, desc[UR8][R24.64+-0x3000] ;  /* 0xffd0000818087981 */ /* 0x000ee2000c1e9d00 */
[C---:B--2---:R-:W-:Y:S01]  /*0250*/  FFMA R29, R23.reuse, R4, R20 ;  /* 0x00000004171d7223 */ /* 0x044fe20000000014 */
[----:B------:R-:W-:-:S02]  /*0260*/  FFMA R4, R23, R5, R14 ;  /* 0x0000000517047223 */ /* 0x000fc4000000000e */
[----:B------:R-:W2:Y:S04]  /*0270*/  LDG.E.CONSTANT R20, desc[UR8][R18.64+-0x8] ;  /* 0xfffff80812147981 */ /* 0x000ea8000c1e9900 */
[----:B------:R-:W2:Y:S01]  /*0280*/  LDG.E.128.CONSTANT R12, desc[UR8][R24.64+-0x2000] ;  /* 0xffe00008180c7981 */ /* 0x000ea2000c1e9d00 */
[C---:B------:R-:W-:Y:S01]  /*0290*/  FFMA R27, R23.reuse, R6, R21 ;  /* 0x00000006171b7223 */ /* 0x040fe20000000015 */
[C---:B---3--:R-:W-:Y:S01]  /*02a0*/  FFMA R29, R22.reuse, R8, R29 ;  /* 0x00000008161d7223 */ /* 0x048fe2000000001d */
[----:B------:R-:W-:Y:S01]  /*02b0*/  FFMA R26, R23, R7, R26 ;  /* 0x00000007171a7223 */ /* 0x000fe2000000001a */
[C---:B------:R-:W-:Y:S01]  /*02c0*/  FFMA R8, R22.reuse, R9, R4 ;  /* 0x0000000916087223 */ /* 0x040fe20000000004 */
[----:B------:R-:W3:Y:S04]  /*02d0*/  LDG.E.CONSTANT R21, desc[UR8][R18.64+-0x4] ;  /* 0xfffffc0812157981 */ /* 0x000ee8000c1e9900 */
[----:B------:R-:W3:Y:S01]  /*02e0*/  LDG.E.128.CONSTANT R4, desc[UR8][R24.64+-0x1000] ;  /* 0xfff0000818047981 */ /* 0x000ee2000c1e9d00 */
[C---:B------:R-:W-:Y:S01]  /*02f0*/  FFMA R27, R22.reuse, R10, R27 ;  /* 0x0000000a161b7223 */ /* 0x040fe2000000001b */
[----:B------:R-:W-:-:S02]  /*0300*/  FFMA R26, R22, R11, R26 ;  /* 0x0000000b161a7223 */ /* 0x000fc4000000001a */
[----:B------:R-:W4:Y:S01]  /*0310*/  LDG.E.CONSTANT R22, desc[UR8][R18.64] ;  /* 0x0000000812167981 */ /* 0x000f22000c1e9900 */
[C---:B--2---:R-:W-:Y:S01]  /*0320*/  FFMA R28, R20.reuse, R13, R8 ;  /* 0x0000000d141c7223 */ /* 0x044fe20000000008 */
[C---:B------:R-:W-:Y:S02]  /*0330*/  FFMA R12, R20.reuse, R12, R29 ;  /* 0x0000000c140c7223 */ /* 0x040fe4000000001d */
[----:B------:R-:W4:Y:S01]  /*0340*/  LDG.E.128.CONSTANT R8, desc[UR8][R24.64] ;  /* 0x0000000818087981 */ /* 0x000f22000c1e9d00 */
[C---:B------:R-:W-:Y:S01]  /*0350*/  FFMA R27, R20.reuse, R14, R27 ;  /* 0x0000000e141b7223 */ /* 0x040fe2000000001b */
[----:B------:R-:W-:Y:S02]  /*0360*/  FFMA R26, R20, R15, R26 ;  /* 0x0000000f141a7223 */ /* 0x000fe4000000001a */
[----:B------:R-:W2:Y:S01]  /*0370*/  LDG.E.CONSTANT R20, desc[UR8][R18.64+0x4] ;  /* 0x0000040812147981 */ /* 0x000ea2000c1e9900 */
[C---:B---3--:R-:W-:Y:S01]  /*0380*/  FFMA R23, R21.reuse, R4, R12 ;  /* 0x0000000415177223 */ /* 0x048fe2000000000c */
[C---:B------:R-:W-:Y:S01]  /*0390*/  FFMA R4, R21.reuse, R5, R28 ;  /* 0x0000000515047223 */ /* 0x040fe2000000001c */
[C---:B------:R-:W-:Y:S01]  /*03a0*/  FFMA R27, R21.reuse, R6, R27 ;  /* 0x00000006151b7223 */ /* 0x040fe2000000001b */
[----:B------:R-:W2:Y:S01]  /*03b0*/  LDG.E.128.CONSTANT R12, desc[UR8][R24.64+0x1000] ;  /* 0x00100008180c7981 */ /* 0x000ea2000c1e9d00 */
[----:B------:R-:W-:Y:S01]  /*03c0*/  FFMA R28, R21, R7, R26 ;  /* 0x00000007151c7223 */ /* 0x000fe2000000001a */
[C---:B----4-:R-:W-:Y:S01]  /*03d0*/  FFMA R21, R22.reuse, R8, R23 ;  /* 0x0000000816157223 */ /* 0x050fe20000000017 */
[C---:B------:R-:W-:Y:S01]  /*03e0*/  FFMA R26, R22.reuse, R9, R4 ;  /* 0x00000009161a7223 */ /* 0x040fe20000000004 */
[C---:B------:R-:W-:Y:S01]  /*03f0*/  FFMA R23, R22.reuse, R10, R27 ;  /* 0x0000000a16177223 */ /* 0x040fe2000000001b */
[----:B------:R-:W3:Y:S01]  /*0400*/  LDG.E.128.CONSTANT R4, desc[UR8][R24.64+0x2000] ;  /* 0x0020000818047981 */ /* 0x000ee2000c1e9d00 */
[----:B------:R-:W-:-:S03]  /*0410*/  FFMA R28, R22, R11, R28 ;  /* 0x0000000b161c7223 */ /* 0x000fc6000000001c */
[----:B------:R-:W3:Y:S04]  /*0420*/  LDG.E.CONSTANT R27, desc[UR8][R18.64+0x8] ;  /* 0x00000808121b7981 */ /* 0x000ee8000c1e9900 */
[----:B------:R-:W4:Y:S04]  /*0430*/  LDG.E.CONSTANT R22, desc[UR8][R18.64+0xc] ;  /* 0x00000c0812167981 */ /* 0x000f28000c1e9900 */
[----:B------:R-:W4:Y:S01]  /*0440*/  LDG.E.128.CONSTANT R8, desc[UR8][R24.64+0x3000] ;  /* 0x0030000818087981 */ /* 0x000f22000c1e9d00 */
[----:B------:R-:W-:Y:S01]  /*0450*/  UIADD3 UR4, UPT, UPT, UR4, 0x8, URZ ;  /* 0x0000000804047890 */ /* 0x000fe2000fffe0ff */
[C---:B--2---:R-:W-:Y:S01]  /*0460*/  FFMA R21, R20.reuse, R12, R21 ;  /* 0x0000000c14157223 */ /* 0x044fe20000000015 */
[----:B------:R-:W-:-:S02]  /*0470*/  FFMA R26, R20, R13, R26 ;  /* 0x0000000d141a7223 */ /* 0x000fc4000000001a */
[----:B------:R-:W-:Y:S01]  /*0480*/  UISETP.NE.AND UP0, UPT, UR4, 0x20, UPT ;  /* 0x000000200400788c */ /* 0x000fe2000bf05270 */
[C---:B------:R-:W-:Y:S01]  /*0490*/  FFMA R23, R20.reuse, R14, R23 ;  /* 0x0000000e14177223 */ /* 0x040fe20000000017 */
[----:B------:R-:W-:Y:S01]  /*04a0*/  FFMA R28, R20, R15, R28 ;  /* 0x0000000f141c7223 */ /* 0x000fe2000000001c */
[----:B------:R-:W-:Y:S02]  /*04b0*/  IADD3 R12, P0, PT, R18, 0x20, RZ ;  /* 0x00000020120c7810 */ /* 0x000fe40007f1e0ff */
[----:B------:R-:W-:Y:S02]  /*04c0*/  IADD3 R2, PT, PT, R2, 0x800, RZ ;  /* 0x0000080002027810 */ /* 0x000fe40007ffe0ff */
[----:B------:R-:W-:Y:S01]  /*04d0*/  IADD3.X R13, PT, PT, RZ, R19, RZ, P0, !PT ;  /* 0x00000013ff0d7210 */ /* 0x000fe200007fe4ff */
[C---:B---3--:R-:W-:Y:S01]  /*04e0*/  FFMA R21, R27.reuse, R4, R21 ;  /* 0x000000041b157223 */ /* 0x048fe20000000015 */
[C---:B------:R-:W-:Y:S01]  /*04f0*/  FFMA R26, R27.reuse, R5, R26 ;  /* 0x000000051b1a7223 */ /* 0x040fe2000000001a */
[C---:B------:R-:W-:Y:S01]  /*0500*/  FFMA R23, R27.reuse, R6, R23 ;  /* 0x000000061b177223 */ /* 0x040fe20000000017 */
[----:B------:R-:W-:Y:S01]  /*0510*/  FFMA R28, R27, R7, R28 ;  /* 0x000000071b1c7223 */ /* 0x000fe2000000001c */
[C---:B----4-:R-:W-:Y:S01]  /*0520*/  FFMA R20, R22.reuse, R8, R21 ;  /* 0x0000000816147223 */ /* 0x050fe20000000015 */
[C---:B------:R-:W-:Y:S01]  /*0530*/  FFMA R14, R22.reuse, R9, R26 ;  /* 0x00000009160e7223 */ /* 0x040fe2000000001a */
[C---:B------:R-:W-:Y:S01]  /*0540*/  FFMA R21, R22.reuse, R10, R23 ;  /* 0x0000000a16157223 */ /* 0x040fe20000000017 */
[----:B------:R-:W-:Y:S01]  /*0550*/  FFMA R26, R22, R11, R28 ;  /* 0x0000000b161a7223 */ /* 0x000fe2000000001c */
[----:B------:R-:W-:Y:S06]  /*0560*/  BRA.U UP0, `(.L_x_17) ;  /* 0xfffffffd00147547 */ /* 0x000fec000b83ffff */
[----:B------:R-:W-:Y:S01]  /*0570*/  BSSY.RECONVERGENT B0, `(.L_x_18) ;  /* 0x0000005000007945 */ /* 0x000fe20003800200 */
.L_x_19:
[----:B------:R-:W0:Y:S02]  /*0580*/  LDS R4, [R16+UR5] ;  /* 0x0000000510047984 */ /* 0x000e240008000800 */
[----:B0-----:R-:W-:-:S05]  /*0590*/  FADD R5, R20, R4 ;  /* 0x0000000414057221 */ /* 0x001fca0000000000 */
[----:B------:R-:W0:Y:S02]  /*05a0*/  ATOMS.CAST.SPIN P0, [R3], R4, R5 ;  /* 0x000000040300758d */ /* 0x000e240001800005 */
[----:B0-----:R-:W-:Y:S05]  /*05b0*/  @!P0 BRA `(.L_x_19) ;  /* 0xfffffffc00f08947 */ /* 0x001fea000383ffff */
[----:B------:R-:W-:Y:S05]  /*05c0*/  BSYNC.RECONVERGENT B0 ;  /* 0x0000000000007941 */ /* 0x000fea0003800200 */
.L_x_18:
[----:B------:R-:W-:Y:S01]  /*05d0*/  BSSY.RECONVERGENT B0, `(.L_x_20) ;  /* 0x0000005000007945 */ /* 0x000fe20003800200 */
.L_x_21:
[----:B------:R-:W0:Y:S02]  /*05e0*/  LDS R4, [R16+UR5+0x4] ;  /* 0x0000040510047984 */ /* 0x000e240008000800 */
[----:B0-----:R-:W-:-:S05]  /*05f0*/  FADD R5, R14, R4 ;  /* 0x000000040e057221 */ /* 0x001fca0000000000 */
[----:B------:R-:W0:Y:S02]  /*0600*/  ATOMS.CAST.SPIN P0, [R3+0x4], R4, R5 ;  /* 0x000004040300758d */ /* 0x000e240001800005 */
[----:B0-----:R-:W-:Y:S05]  /*0610*/  @!P0 BRA `(.L_x_21) ;  /* 0xfffffffc00f08947 */ /* 0x001fea000383ffff */
[----:B------:R-:W-:Y:S05]  /*0620*/  BSYNC.RECONVERGENT B0 ;  /* 0x0000000000007941 */ /* 0x000fea0003800200 */
.L_x_20:
[----:B------:R-:W-:Y:S01]  /*0630*/  BSSY.RECONVERGENT B0, `(.L_x_22) ;  /* 0x0000005000007945 */ /* 0x000fe20003800200 */
.L_x_23:
[----:B------:R-:W0:Y:S02]  /*0640*/  LDS R4, [R16+UR5+0x8] ;  /* 0x0000080510047984 */ /* 0x000e240008000800 */
[----:B0-----:R-:W-:-:S05]  /*0650*/  FADD R5, R21, R4 ;  /* 0x0000000415057221 */ /* 0x001fca0000000000 */
[----:B------:R-:W0:Y:S02]  /*0660*/  ATOMS.CAST.SPIN P0, [R3+0x8], R4, R5 ;  /* 0x000008040300758d */ /* 0x000e240001800005 */
[----:B0-----:R-:W-:Y:S05]  /*0670*/  @!P0 BRA `(.L_x_23) ;  /* 0xfffffffc00f08947 */ /* 0x001fea000383ffff */
[----:B------:R-:W-:Y:S05]  /*0680*/  BSYNC.RECONVERGENT B0 ;  /* 0x0000000000007941 */ /* 0x000fea0003800200 */
.L_x_22:
[----:B------:R-:W-:Y:S01]  /*0690*/  BSSY.RECONVERGENT B0, `(.L_x_24) ;  /* 0x0000005000007945 */ /* 0x000fe20003800200 */
.L_x_25:
[----:B------:R-:W0:Y:S02]  /*06a0*/  LDS R4, [R16+UR5+0xc] ;  /* 0x00000c0510047984 */ /* 0x000e240008000800 */
[----:B0-----:R-:W-:-:S05]  /*06b0*/  FADD R5, R26, R4 ;  /* 0x000000041a057221 */ /* 0x001fca0000000000 */
[----:B------:R-:W0:Y:S02]  /*06c0*/  ATOMS.CAST.SPIN P0, [R3+0xc], R4, R5 ;  /* 0x00000c040300758d */ /* 0x000e240001800005 */
[----:B0-----:R-:W-:Y:S05]  /*06d0*/  @!P0 BRA `(.L_x_25) ;  /* 0xfffffffc00f08947 */ /* 0x001fea000383ffff */
[----:B------:R-:W-:Y:S05]  /*06e0*/  BSYNC.RECONVERGENT B0 ;  /* 0x0000000000007941 */ /* 0x000fea0003800200 */
.L_x_24:
[----:B------:R-:W-:Y:S01]  /*06f0*/  BAR.SYNC.DEFER_BLOCKING 0x0 ;  /* 0x0000000000007b1d */ /* 0x000fe20000010000 */
[----:B------:R-:W-:-:S13]  /*0700*/  ISETP.GT.U32.AND P0, PT, R0, 0x1f, PT ;  /* 0x0000001f0000780c */ /* 0x000fda0003f04070 */
[----:B------:R-:W-:Y:S05]  /*0710*/  @P0 EXIT ;  /* 0x000000000000094d */ /* 0x000fea0003800000 */
[----:B------:R-:W0:Y:S01]  /*0720*/  LDS.128 R4, [R16+UR5] ;  /* 0x0000000510047984 */ /* 0x000e220008000c00 */
[----:B------:R-:W1:Y:S02]  /*0730*/  LDC.64 R2, c[0x0][0x390] ;  /* 0x0000e400ff027b82 */ /* 0x000e640000000a00 */
[----:B-1----:R-:W-:-:S05]  /*0740*/  IMAD.WIDE R2, R17, 0x10, R2 ;  /* 0x0000001011027825 */ /* 0x002fca00078e0202 */
[----:B0-----:R-:W-:Y:S01]  /*0750*/  STG.E.128 desc[UR8][R2.64], R4 ;  /* 0x0000000402007986 */ /* 0x001fe2000c101d08 */
[----:B------:R-:W-:Y:S05]  /*0760*/  EXIT ;  /* 0x000000000000794d */ /* 0x000fea0003800000 */
.L_x_26:
        /* <DEDUP_REMOVED lines=9> */
.L_x_48:


//--------------------- .text._Z5solvePfS_S_S_S_S_S_S_S_S_S_S_S_S_ --------------------------
	.section	.text._Z5solvePfS_S_S_S_S_S_S_S_S_S_S_S_S_,"ax",@progbits
	.align	128
        .global         _Z5solvePfS_S_S_S_S_S_S_S_S_S_S_S_S_
        .type           _Z5solvePfS_S_S_S_S_S_S_S_S_S_S_S_S_,@function
        .size           _Z5solvePfS_S_S_S_S_S_S_S_S_S_S_S_S_,(.L_x_46 - _Z5solvePfS_S_S_S_S_S_S_S_S_S_S_S_S_)
        .other          _Z5solvePfS_S_S_S_S_S_S_S_S_S_S_S_S_,@"STO_CUDA_ENTRY STV_DEFAULT"
_Z5solvePfS_S_S_S_S_S_S_S_S_S_S_S_S_:
.text._Z5solvePfS_S_S_S_S_S_S_S_S_S_S_S_S_:
[----:B------:R-:W-:Y:S01]  /*0000*/  LDC R1, c[0x0][0x37c] ;  /* 0x0000df00ff017b82 */ /* 0x000fe20000000800 */
[----:B------:R-:W0:Y:S07]  /*0010*/  S2R R17, SR_TID.X ;  /* 0x0000000000117919 */ /* 0x000e2e0000002100 */
[----:B------:R-:W0:Y:S01]  /*0020*/  LDC.64 R4, c[0x0][0x380] ;  /* 0x0000e000ff047b82 */ /* 0x000e220000000a00 */
[----:B------:R-:W1:Y:S07]  /*0030*/  LDCU.64 UR4, c[0x0][0x358] ;  /* 0x00006b00ff0477ac */ /* 0x000e6e0008000a00 */
[----:B------:R-:W2:Y:S08]  /*0040*/  LDC.64 R22, c[0x0][0x388] ;  /* 0x0000e200ff167b82 */ /* 0x000eb00000000a00 */
[----:B------:R-:W3:Y:S08]  /*0050*/  LDC.64 R24, c[0x0][0x390] ;  /* 0x0000e400ff187b82 */ /* 0x000ef00000000a00 */
[----:B------:R-:W4:Y:S01]  /*0060*/  LDC.64 R26, c[0x0][0x398] ;  /* 0x0000e600ff1a7b82 */ /* 0x000f220000000a00 */
[----:B0-----:R-:W-:-:S07]  /*0070*/  IMAD.WIDE.U32 R4, R17, 0x4, R4 ;  /* 0x0000000411047825 */ /* 0x001fce00078e0004 */
[----:B------:R-:W0:Y:S01]  /*0080*/  LDC.64 R28, c[0x0][0x3a0] ;  /* 0x0000e800ff1c7b82 */ /* 0x000e220000000a00 */
[C---:B--2---:R-:W-:Y:S01]  /*0090*/  IMAD.WIDE.U32 R22, R17.reuse, 0x4, R22 ;  /* 0x0000000411167825 */ /* 0x044fe200078e0016 */
[----:B-1----:R-:W2:Y:S03]  /*00a0*/  LDG.E R21, desc[UR4][R4.64] ;  /* 0x0000000404157981 */ /* 0x002ea6000c1e1900 */
[C---:B---3--:R-:W-:Y:S01]  /*00b0*/  IMAD.WIDE.U32 R24, R17.reuse, 0x4, R24 ;  /* 0x0000000411187825 */ /* 0x048fe200078e0018 */
[----:B------:R4:W2:Y:S02]  /*00c0*/  LDG.E R0, desc[UR4][R22.64] ;  /* 0x0000000416007981 */ /* 0x0008a4000c1e1900 */
[----:B------:R-:W1:Y:S02]  /*00d0*/  LDC.64 R2, c[0x0][0x3b0] ;  /* 0x0000ec00ff027b82 */ /* 0x000e640000000a00 */
[----:B------:R-:W3:Y:S06]  /*00e0*/  LDG.E R16, desc[UR4][R24.64] ;  /* 0x0000000418107981 */ /* 0x000eec000c1e1900 */
[----:B------:R-:W5:Y:S08]  /*00f0*/  LDC.64 R14, c[0x0][0x3b8] ;  /* 0x0000ee00ff0e7b82 */ /* 0x000f700000000a00 */
[----:B------:R-:W5:Y:S08]  /*0100*/  LDC.64 R18, c[0x0][0x3c8] ;  /* 0x0000f200ff127b82 */ /* 0x000f700000000a00 */
[----:B------:R-:W5:Y:S08]  /*0110*/  LDC.64 R10, c[0x0][0x3d0] ;  /* 0x0000f400ff0a7b82 */ /* 0x000f700000000a00 */
[----:B------:R-:W5:Y:S08]  /*0120*/  LDC.64 R12, c[0x0][0x3a8] ;  /* 0x0000ea00ff0c7b82 */ /* 0x000f700000000a00 */
[----:B------:R-:W5:Y:S08]  /*0130*/  LDC.64 R8, c[0x0][0x3c0] ;  /* 0x0000f000ff087b82 */ /* 0x000f700000000a00 */
[----:B------:R-:W5:Y:S01]  /*0140*/  LDC.64 R6, c[0x0][0x3d8] ;  /* 0x0000f600ff067b82 */ /* 0x000f620000000a00 */
[----:B----4-:R-:W-:-:S04]  /*0150*/  IMAD.WIDE.U32 R22, R17, 0x4, R26 ;  /* 0x0000000411167825 */ /* 0x010fc800078e001a */
[C---:B0-----:R-:W-:Y:S02]  /*0160*/  IMAD.WIDE.U32 R4, R17.reuse, 0x4, R28 ;  /* 0x0000000411047825 */ /* 0x041fe400078e001c */
[----:B------:R-:W4:Y:S02]  /*0170*/  LDG.E R22, desc[UR4][R22.64] ;  /* 0x0000000416167981 */ /* 0x000f24000c1e1900 */
[C---:B-1----:R-:W-:Y:S02]  /*0180*/  IMAD.WIDE.U32 R2, R17.reuse, 0x4, R2 ;  /* 0x0000000411027825 */ /* 0x042fe400078e0002 */
[----:B------:R-:W4:Y:S02]  /*0190*/  LDG.E R5, desc[UR4][R4.64] ;  /* 0x0000000404057981 */ /* 0x000f24000c1e1900 */
[C---:B-----5:R-:W-:Y:S02]  /*01a0*/  IMAD.WIDE.U32 R14, R17.reuse, 0x4, R14 ;  /* 0x00000004110e7825 */ /* 0x060fe400078e000e */
[----:B------:R0:W5:Y:S02]  /*01b0*/  LDG.E R2, desc[UR4][R2.64] ;  /* 0x0000000402027981 */ /* 0x000164000c1e1900 */
[----:B------:R-:W-:-:S02]  /*01c0*/  IMAD.WIDE.U32 R18, R17, 0x4, R18 ;  /* 0x0000000411127825 */ /* 0x000fc400078e0012 */
[----:B------:R-:W5:Y:S02]  /*01d0*/  LDG.E R15, desc[UR4][R14.64] ;  /* 0x000000040e0f7981 */ /* 0x000f64000c1e1900 */
[C---:B------:R-:W-:Y:S02]  /*01e0*/  IMAD.WIDE.U32 R10, R17.reuse, 0x4, R10 ;  /* 0x00000004110a7825 */ /* 0x040fe400078e000a */
[----:B------:R-:W5:Y:S02]  /*01f0*/  LDG.E R18, desc[UR4][R18.64] ;  /* 0x0000000412127981 */ /* 0x000f64000c1e1900 */
[C---:B------:R-:W-:Y:S02]  /*0200*/  IMAD.WIDE.U32 R12, R17.reuse, 0x4, R12 ;  /* 0x00000004110c7825 */ /* 0x040fe400078e000c */
[----:B------:R-:W5:Y:S02]  /*0210*/  LDG.E R11, desc[UR4][R10.64] ;  /* 0x000000040a0b7981 */ /* 0x000f64000c1e1900 */
[----:B------:R-:W-:-:S02]  /*0220*/  IMAD.WIDE.U32 R8, R17, 0x4, R8 ;  /* 0x0000000411087825 */ /* 0x000fc400078e0008 */
[----:B------:R-:W5:Y:S02]  /*0230*/  LDG.E R12, desc[UR4][R12.64] ;  /* 0x000000040c0c7981 */ /* 0x000f64000c1e1900 */
[----:B------:R-:W-:Y:S02]  /*0240*/  IMAD.WIDE.U32 R6, R17, 0x4, R6 ;  /* 0x0000000411067825 */ /* 0x000fe400078e0006 */
[----:B------:R-:W5:Y:S04]  /*0250*/  LDG.E R9, desc[UR4][R8.64] ;  /* 0x0000000408097981 */ /* 0x000f68000c1e1900 */
[----:B------:R1:W5:Y:S01]  /*0260*/  LDG.E R7, desc[UR4][R6.64] ;  /* 0x0000000406077981 */ /* 0x000362000c1e1900 */
[----:B------:R-:W-:Y:S01]  /*0270*/  BSSY.RECONVERGENT B0, `(.L_x_27) ;  /* 0x000001c000007945 */ /* 0x000fe20003800200 */
[----:B--2---:R-:W-:-:S04]  /*0280*/  FADD R21, R21, R0 ;  /* 0x0000000015157221 */ /* 0x004fc80000000000 */
[----:B---3--:R-:W-:-:S04]  /*0290*/  FADD R16, R21, R16 ;  /* 0x0000001015107221 */ /* 0x008fc80000000000 */
[----:B------:R-:W-:-:S04]  /*02a0*/  FADD R16, RZ, -R16 ;  /* 0x80000010ff107221 */ /* 0x000fc80000000000 */
[----:B------:R-:W-:-:S05]  /*02b0*/  FMUL R16, R16, 1.4426950216293334961 ;  /* 0x3fb8aa3b10107820 */ /* 0x000fca0000400000 */
[----:B------:R-:W-:-:S13]  /*02c0*/  FSETP.GEU.AND P0, PT, R16, -126, PT ;  /* 0xc2fc00001000780b */ /* 0x000fda0003f0e000 */
[----:B------:R-:W-:-:S04]  /*02d0*/  @!P0 FMUL R16, R16, 0.5 ;  /* 0x3f00000010108820 */ /* 0x000fc80000400000 */
[----:B------:R-:W2:Y:S02]  /*02e0*/  MUFU.EX2 R0, R16 ;  /* 0x0000001000007308 */ /* 0x000ea40000000800 */
[----:B--2---:R-:W-:-:S04]  /*02f0*/  @!P0 FMUL R0, R0, R0 ;  /* 0x0000000000008220 */ /* 0x004fc80000400000 */
[----:B------:R-:W-:-:S05]  /*0300*/  FADD R0, R0, 1 ;  /* 0x3f80000000007421 */ /* 0x000fca0000000000 */
[----:B0-----:R-:W-:-:S04]  /*0310*/  IADD3 R3, PT, PT, R0, 0x1800000, RZ ;  /* 0x0180000000037810 */ /* 0x001fc80007ffe0ff */
[----:B------:R-:W-:-:S04]  /*0320*/  LOP3.LUT R3, R3, 0x7f800000, RZ, 0xc0, !PT ;  /* 0x7f80000003037812 */ /* 0x000fc800078ec0ff */
[----:B------:R-:W-:Y:S01]  /*0330*/  ISETP.GT.U32.AND P0, PT, R3, 0x1ffffff, PT ;  /* 0x01ffffff0300780c */ /* 0x000fe20003f04070 */
[----:B----4-:R-:W-:Y:S01]  /*0340*/  FADD R3, R22, R5 ;  /* 0x0000000516037221 */ /* 0x010fe20000000000 */
[----:B-----5:R-:W-:Y:S01]  /*0350*/  FADD R2, R2, R15 ;  /* 0x0000000f02027221 */ /* 0x020fe20000000000 */
[----:B-1----:R-:W-:Y:S02]  /*0360*/  FADD R6, R18, R11 ;  /* 0x0000000b12067221 */ /* 0x002fe40000000000 */
[----:B------:R-:W-:Y:S01]  /*0370*/  FADD R3, R3, R12 ;  /* 0x0000000c03037221 */ /* 0x000fe20000000000 */
[----:B------:R-:W-:Y:S01]  /*0380*/  FADD R4, R2, R9 ;  /* 0x0000000902047221 */ /* 0x000fe20000000000 */
[----:B------:R-:W-:-:S06]  /*0390*/  FADD R6, R6, R7 ;  /* 0x0000000706067221 */ /* 0x000fcc0000000000 */
[----:B------:R-:W-:Y:S05]  /*03a0*/  @P0 BRA `(.L_x_28) ;  /* 0x0000000000100947 */ /* 0x000fea0003800000 */
[----:B------:R-:W-:-:S07]  /*03b0*/  MOV R8, 0x3d0 ;  /* 0x000003d000087802 */ /* 0x000fce0000000f00 */
[----:B------:R-:W-:Y:S05]  /*03c0*/  CALL.REL.NOINC `($__internal_1_$__cuda_sm20_rcp_rn_f32_slowpath) ;  /* 0x0000000400807944 */ /* 0x000fea0003c00000 */
[----:B------:R-:W-:Y:S01]  /*03d0*/  MOV R5, R7 ;  /* 0x0000000700057202 */ /* 0x000fe20000000f00 */
[----:B------:R-:W-:Y:S06]  /*03e0*/  BRA `(.L_x_29) ;  /* 0x0000000000107947 */ /* 0x000fec0003800000 */
.L_x_28:
[----:B------:R-:W0:Y:S02]  /*03f0*/  MUFU.RCP R5, R0 ;  /* 0x0000000000057308 */ /* 0x000e240000001000 */
[----:B0-----:R-:W-:-:S04]  /*0400*/  FFMA R2, R0, R5, -1 ;  /* 0xbf80000000027423 */ /* 0x001fc80000000005 */
[----:B------:R-:W-:-:S04]  /*0410*/  FADD.FTZ R2, -R2, -RZ ;  /* 0x800000ff02027221 */ /* 0x000fc80000010100 */
[----:B------:R-:W-:-:S07]  /*0420*/  FFMA R5, R5, R2, R5 ;  /* 0x0000000205057223 */ /* 0x000fce0000000005 */
.L_x_29:
[----:B------:R-:W-:Y:S05]  /*0430*/  BSYNC.RECONVERGENT B0 ;  /* 0x0000000000007941 */ /* 0x000fea0003800200 */
.L_x_27:
[----:B------:R-:W-:Y:S01]  /*0440*/  FADD R6, RZ, -R6 ;  /* 0x80000006ff067221 */ /* 0x000fe20000000000 */
[C---:B------:R-:W-:Y:S01]  /*0450*/  FMUL R0, |R3|.reuse, 2.8853900432586669922 ;  /* 0x4038aa3b03007820 */ /* 0x040fe20000400200 */
[----:B------:R-:W-:Y:S01]  /*0460*/  HFMA2 R11, -RZ, RZ, 1.875, 0 ;  /* 0x3f800000ff0b7431 */ /* 0x000fe200000001ff */
[----:B------:R-:W-:Y:S01]  /*0470*/  MOV R10, 0x3c80f082 ;  /* 0x3c80f082000a7802 */ /* 0x000fe20000000f00 */
[----:B------:R-:W-:Y:S01]  /*0480*/  FMUL R8, R6, 1.4426950216293334961 ;  /* 0x3fb8aa3b06087820 */ /* 0x000fe20000400000 */
[C---:B------:R-:W-:Y:S01]  /*0490*/  FMUL R7, R3.reuse, R3 ;  /* 0x0000000303077220 */ /* 0x040fe20000400000 */
[----:B------:R-:W-:Y:S01]  /*04a0*/  FSETP.GE.AND P1, PT, |R3|, 0.60000002384185791016, PT ;  /* 0x3f19999a0300780b */ /* 0x000fe20003f26200 */
[----:B------:R-:W0:Y:S01]  /*04b0*/  MUFU.EX2 R0, R0 ;  /* 0x0000000000007308 */ /* 0x000e220000000800 */
[----:B------:R-:W-:Y:S01]  /*04c0*/  BSSY.RECONVERGENT B0, `(.L_x_30) ;  /* 0x000001e000007945 */ /* 0x000fe20003800200 */
[----:B------:R-:W-:-:S13]  /*04d0*/  FSETP.GEU.AND P0, PT, R8, -126, PT ;  /* 0xc2fc00000800780b */ /* 0x000fda0003f0e000 */
[----:B------:R-:W-:Y:S01]  /*04e0*/  @!P0 FMUL R8, R8, 0.5 ;  /* 0x3f00000008088820 */ /* 0x000fe20000400000 */
[----:B0-----:R-:W-:-:S03]  /*04f0*/  FADD R2, R0, 1 ;  /* 0x3f80000000027421 */ /* 0x001fc60000000000 */
[----:B------:R-:W0:Y:S08]  /*0500*/  MUFU.EX2 R6, R8 ;  /* 0x0000000800067308 */ /* 0x000e300000000800 */
[----:B------:R-:W1:Y:S01]  /*0510*/  MUFU.RCP R2, R2 ;  /* 0x0000000200027308 */ /* 0x000e620000001000 */
[----:B0-----:R-:W-:Y:S01]  /*0520*/  @!P0 FMUL R6, R6, R6 ;  /* 0x0000000606068220 */ /* 0x001fe20000400000 */
[----:B------:R-:W-:-:S03]  /*0530*/  FSETP.GE.AND P0, PT, |R3|, 9.010913848876953125, PT ;  /* 0x41102cb40300780b */ /* 0x000fc60003f06200 */
[----:B------:R-:W-:Y:S01]  /*0540*/  FADD R9, R6, 1 ;  /* 0x3f80000006097421 */ /* 0x000fe20000000000 */
[----:B------:R-:W-:Y:S01]  /*0550*/  FFMA R6, R7, R10, -0.052303962409496307373 ;  /* 0xbd563cae07067423 */ /* 0x000fe2000000000a */
[----:B-1----:R-:W-:-:S03]  /*0560*/  FFMA R0, R2, -2, R11 ;  /* 0xc000000002007823 */ /* 0x002fc6000000000b */
[----:B------:R-:W-:Y:S01]  /*0570*/  IADD3 R8, PT, PT, R9, 0x1800000, RZ ;  /* 0x0180000009087810 */ /* 0x000fe20007ffe0ff */
[----:B------:R-:W-:-:S03]  /*0580*/  FFMA R2, R7, R6, 0.1331529766321182251 ;  /* 0x3e08594107027423 */ /* 0x000fc60000000006 */
[----:B------:R-:W-:Y:S02]  /*0590*/  LOP3.LUT R8, R8, 0x7f800000, RZ, 0xc0, !PT ;  /* 0x7f80000008087812 */ /* 0x000fe400078ec0ff */
[----:B------:R-:W-:Y:S01]  /*05a0*/  FSEL R6, R0, 1, !P0 ;  /* 0x3f80000000067808 */ /* 0x000fe20004000000 */
[C---:B------:R-:W-:Y:S01]  /*05b0*/  FFMA R0, R7.reuse, R2, -0.33332768082618713379 ;  /* 0xbeaaa9ed07007423 */ /* 0x040fe20000000002 */
[----:B------:R-:W-:Y:S02]  /*05c0*/  ISETP.GT.U32.AND P0, PT, R8, 0x1ffffff, PT ;  /* 0x01ffffff0800780c */ /* 0x000fe40003f04070 */
[----:B------:R-:W-:Y:S01]  /*05d0*/  LOP3.LUT R6, R6, 0x80000000, R3, 0xb8, !PT ;  /* 0x8000000006067812 */ /* 0x000fe200078eb803 */
[----:B------:R-:W-:-:S04]  /*05e0*/  FFMA R0, R7, R0, RZ ;  /* 0x0000000007007223 */ /* 0x000fc800000000ff */
[----:B------:R-:W-:-:S06]  /*05f0*/  @!P1 FFMA R6, R3, R0, R3 ;  /* 0x0000000003069223 */ /* 0x000fcc0000000003 */
[----:B------:R-:W-:Y:S05]  /*0600*/  @P0 BRA `(.L_x_31) ;  /* 0x0000000000140947 */ /* 0x000fea0003800000 */
[----:B------:R-:W-:Y:S02]  /*0610*/  MOV R0, R9 ;  /* 0x0000000900007202 */ /* 0x000fe40000000f00 */
[----:B------:R-:W-:-:S07]  /*0620*/  MOV R8, 0x640 ;  /* 0x0000064000087802 */ /* 0x000fce0000000f00 */
[----:B------:R-:W-:Y:S05]  /*0630*/  CALL.REL.NOINC `($__internal_1_$__cuda_sm20_rcp_rn_f32_slowpath) ;  /* 0x0000000000e47944 */ /* 0x000fea0003c00000 */
[----:B------:R-:W-:Y:S01]  /*0640*/  MOV R3, R7 ;  /* 0x0000000700037202 */ /* 0x000fe20000000f00 */
[----:B------:R-:W-:Y:S06]  /*0650*/  BRA `(.L_x_32) ;  /* 0x0000000000107947 */ /* 0x000fec0003800000 */
.L_x_31:
[----:B------:R-:W0:Y:S02]  /*0660*/  MUFU.RCP R0, R9 ;  /* 0x0000000900007308 */ /* 0x000e240000001000 */
[----:B0-----:R-:W-:-:S04]  /*0670*/  FFMA R2, R9, R0, -1 ;  /* 0xbf80000009027423 */ /* 0x001fc80000000000 */
[----:B------:R-:W-:-:S04]  /*0680*/  FADD.FTZ R3, -R2, -RZ ;  /* 0x800000ff02037221 */ /* 0x000fc80000010100 */
[----:B------:R-:W-:-:S07]  /*0690*/  FFMA R3, R0, R3, R0 ;  /* 0x0000000300037223 */ /* 0x000fce0000000000 */
.L_x_32:
[----:B------:R-:W-:Y:S05]  /*06a0*/  BSYNC.RECONVERGENT B0 ;  /* 0x0000000000007941 */ /* 0x000fea0003800200 */
.L_x_30:
        /* <DEDUP_REMOVED lines=14> */
[----:B------:R-:W-:Y:S05]  /*0790*/  CALL.REL.NOINC `($__internal_1_$__cuda_sm20_rcp_rn_f32_slowpath) ;  /* 0x00000000008c7944 */ /* 0x000fea0003c00000 */
[----:B------:R-:W-:Y:S01]  /*07a0*/  MOV R2, R7 ;  /* 0x0000000700027202 */ /* 0x000fe20000000f00 */
[----:B------:R-:W-:Y:S06]  /*07b0*/  BRA `(.L_x_35) ;  /* 0x0000000000107947 */ /* 0x000fec0003800000 */
.L_x_34:
[----:B------:R-:W0:Y:S02]  /*07c0*/  MUFU.RCP R7, R0 ;  /* 0x0000000000077308 */ /* 0x000e240000001000 */
[----:B0-----:R-:W-:-:S04]  /*07d0*/  FFMA R2, R0, R7, -1 ;  /* 0xbf80000000027423 */ /* 0x001fc80000000007 */
[----:B------:R-:W-:-:S04]  /*07e0*/  FADD.FTZ R2, -R2, -RZ ;  /* 0x800000ff02027221 */ /* 0x000fc80000010100 */
[----:B------:R-:W-:-:S07]  /*07f0*/  FFMA R2, R7, R2, R7 ;  /* 0x0000000207027223 */ /* 0x000fce0000000007 */
.L_x_35:
[----:B------:R-:W-:Y:S05]  /*0800*/  BSYNC.RECONVERGENT B0 ;  /* 0x0000000000007941 */ /* 0x000fea0003800200 */
.L_x_33:
        /* <DEDUP_REMOVED lines=28> */
        .weak           $__internal_1_$__cuda_sm20_rcp_rn_f32_slowpath
        .type           $__internal_1_$__cuda_sm20_rcp_rn_f32_slowpath,@function
        .size           $__internal_1_$__cuda_sm20_rcp_rn_f32_slowpath,(.L_x_46 - $__internal_1_$__cuda_sm20_rcp_rn_f32_slowpath)
$__internal_1_$__cuda_sm20_rcp_rn_f32_slowpath:
        /* <DEDUP_REMOVED lines=15> */
.L_x_37:
        /* <DEDUP_REMOVED lines=33> */
.L_x_39:
[----:B------:R0:W1:Y:S02]  /*0cd0*/  MUFU.RCP R7, R0 ;  /* 0x0000000000077308 */ /* 0x0000640000001000 */
.L_x_38:
[----:B------:R-:W-:Y:S05]  /*0ce0*/  BSYNC.RECONVERGENT B1 ;  /* 0x0000000000017941 */ /* 0x000fea0003800200 */
.L_x_36:
[----:B------:R-:W-:-:S04]  /*0cf0*/  MOV R9, 0x0 ;  /* 0x0000000000097802 */ /* 0x000fc80000000f00 */
[----:B01----:R-:W-:Y:S05]  /*0d00*/  RET.REL.NODEC R8 `(_Z5solvePfS_S_S_S_S_S_S_S_S_S_S_S_S_) ;  /* 0xfffffff008bc7950 */ /* 0x003fea0003c3ffff */
.L_x_40:
        /* <DEDUP_REMOVED lines=15> */
.L_x_46:


//--------------------- .text._Z4gemvPKfS0_Pf     --------------------------
	.section	.text._Z4gemvPKfS0_Pf,"ax",@progbits
	.align	128
        .global         _Z4gemvPKfS0_Pf
        .type           _Z4gemvPKfS0_Pf,@function
        .size           _Z4gemvPKfS0_Pf,(.L_x_50 - _Z4gemvPKfS0_Pf)
        .other          _Z4gemvPKfS0_Pf,@"STO_CUDA_ENTRY STV_DEFAULT"
_Z4gemvPKfS0_Pf:
.text._Z4gemvPKfS0_Pf:
[----:B------:R-:W-:Y:S01]  /*0000*/  LDC R1, c[0x0][0x37c] ;  /* 0x0000df00ff017b82 */ /* 0x000fe20000000800 */
[----:B------:R-:W0:Y:S07]  /*0010*/  S2R R23, SR_TID.X ;  /* 0x0000000000177919 */ /* 0x000e2e0000002100 */
[----:B------:R-:W1:Y:S01]  /*0020*/  S2UR UR5, SR_CgaCtaId ;  /* 0x00000000000579c3 */ /* 0x000e620000008800 */
[----:B------:R-:W-:Y:S01]  /*0030*/  UMOV UR4, 0x400 ;  /* 0x0000040000047882 */ /* 0x000fe20000000000 */
[----:B------:R-:W2:Y:S01]  /*0040*/  LDCU.128 UR12, c[0x0][0x380] ;  /* 0x00007000ff0c77ac */ /* 0x000ea20008000c00 */
[----:B------:R-:W3:Y:S01]  /*0050*/  S2R R3, SR_CTAID.X ;  /* 0x0000000000037919 */ /* 0x000ee20000002500 */
[----:B------:R-:W-:Y:S01]  /*0060*/  HFMA2 R27, -RZ, RZ, 0, 0 ;  /* 0x00000000ff1b7431 */ /* 0x000fe200000001ff */
[----:B------:R-:W4:Y:S01]  /*0070*/  LDCU.64 UR8, c[0x0][0x358] ;  /* 0x00006b00ff0877ac */ /* 0x000f220008000a00 */
[----:B--2---:R-:W-:-:S02]  /*0080*/  UIADD3 UR6, UP0, UPT, UR14, 0x2000, URZ ;  /* 0x000020000e067890 */ /* 0x004fc4000ff1e0ff */
[----:B-1----:R-:W-:Y:S02]  /*0090*/  ULEA UR5, UR5, UR4, 0x18 ;  /* 0x0000000405057291 */ /* 0x002fe4000f8ec0ff */
[----:B------:R-:W-:Y:S01]  /*00a0*/  UIADD3.X UR7, UPT, UPT, URZ, UR15, URZ, UP0, !UPT ;  /* 0x0000000fff077290 */ /* 0x000fe200087fe4ff */
[----:B------:R-:W-:Y:S01]  /*00b0*/  UMOV UR4, URZ ;  /* 0x000000ff00047c82 */ /* 0x000fe20008000000 */
[C---:B0-----:R-:W-:Y:S02]  /*00c0*/  SHF.L.U32 R2, R23.reuse, 0x2, RZ ;  /* 0x0000000217027819 */ /* 0x041fe400000006ff */
[----:B------:R-:W-:Y:S02]  /*00d0*/  LOP3.LUT R6, R23, 0x1f, RZ, 0xc0, !PT ;  /* 0x0000001f17067812 */ /* 0x000fe400078ec0ff */
[C---:B------:R-:W-:Y:S02]  /*00e0*/  LOP3.LUT R0, R2.reuse, 0x7c, RZ, 0xc0, !PT ;  /* 0x0000007c02007812 */ /* 0x040fe400078ec0ff */
[----:B------:R-:W-:-:S02]  /*00f0*/  LOP3.LUT R4, R2, 0xf80, RZ, 0xc0, !PT ;  /* 0x00000f8002047812 */ /* 0x000fc400078ec0ff */
[----:B------:R-:W-:Y:S01]  /*0100*/  SHF.L.U32 R2, R23, 0x8, RZ ;  /* 0x0000000817027819 */ /* 0x000fe200000006ff */
[----:B------:R0:W-:Y:S01]  /*0110*/  STS [R0+UR5], RZ ;  /* 0x000000ff00007988 */ /* 0x0001e20008000805 */
[----:B------:R-:W-:Y:S02]  /*0120*/  IADD3 R4, P0, PT, R4, UR12, RZ ;  /* 0x0000000c04047c10 */ /* 0x000fe4000ff1e0ff */
[----:B---3--:R-:W-:Y:S02]  /*0130*/  LEA R6, R3, R6, 0x5 ;  /* 0x0000000603067211 */ /* 0x008fe400078e28ff */
[----:B------:R-:W-:Y:S02]  /*0140*/  IADD3 R4, P1, PT, R4, 0x20, RZ ;  /* 0x0000002004047810 */ /* 0x000fe40007f3e0ff */
[----:B------:R-:W-:Y:S02]  /*0150*/  LOP3.LUT R7, R2, 0x3e000, RZ, 0xc0, !PT ;  /* 0x0003e00002077812 */ /* 0x000fe400078ec0ff */
[----:B------:R-:W-:-:S02]  /*0160*/  IADD3.X R5, PT, PT, RZ, UR13, RZ, P1, P0 ;  /* 0x0000000dff057c10 */ /* 0x000fc40008fe04ff */
[----:B------:R-:W-:Y:S02]  /*0170*/  IADD3 R7, PT, PT, R6, R7, RZ ;  /* 0x0000000706077210 */ /* 0x000fe40007ffe0ff */
[----:B0---4-:R-:W-:-:S07]  /*0180*/  IADD3 R8, PT, PT, R0, UR5, RZ ;  /* 0x0000000500087c10 */ /* 0x011fce000fffe0ff */
.L_x_41:
[----:B------:R-:W-:Y:S01]  /*0190*/  MOV R2, UR6 ;  /* 0x0000000600027c02 */ /* 0x000fe20008000f00 */
[----:B------:R-:W2:Y:S01]  /*01a0*/  LDG.E.CONSTANT R10, desc[UR8][R4.64+-0x20] ;  /* 0xffffe008040a7981 */ /* 0x000ea2000c1e9900 */
[----:B------:R-:W-:-:S03]  /*01b0*/  MOV R3, UR7 ;  /* 0x0000000700037c02 */ /* 0x000fc60008000f00 */
[----:B------:R-:W3:Y:S01]  /*01c0*/  LDG.E.CONSTANT R12, desc[UR8][R4.64+-0x1c] ;  /* 0xffffe408040c7981 */ /* 0x000ee2000c1e9900 */
[----:B------:R-:W-:-:S03]  /*01d0*/  IMAD.WIDE R2, R7, 0x4, R2 ;  /* 0x0000000407027825 */ /* 0x000fc600078e0202 */
[----:B------:R-:W4:Y:S04]  /*01e0*/  LDG.E.CONSTANT R16, desc[UR8][R4.64+-0x18] ;  /* 0xffffe80804107981 */ /* 0x000f28000c1e9900 */
[----:B------:R-:W2:Y:S04]  /*01f0*/  LDG.E.CONSTANT R9, desc[UR8][R2.64+-0x2000] ;  /* 0xffe0000802097981 */ /* 0x000ea8000c1e9900 */
[----:B------:R-:W3:Y:S04]  /*0200*/  LDG.E.CONSTANT R11, desc[UR8][R2.64+-0x1c00] ;  /* 0xffe40008020b7981 */ /* 0x000ee8000c1e9900 */
[----:B------:R-:W4:Y:S04]  /*0210*/  LDG.E.CONSTANT R15, desc[UR8][R2.64+-0x1800] ;  /* 0xffe80008020f7981 */ /* 0x000f28000c1e9900 */
[----:B------:R-:W5:Y:S04]  /*0220*/  LDG.E.CONSTANT R17, desc[UR8][R4.64+-0x14] ;  /* 0xffffec0804117981 */ /* 0x000f68000c1e9900 */
        /* <DEDUP_REMOVED lines=8> */
[----:B------:R-:W5:Y:S01]  /*02b0*/  LDG.E.CONSTANT R26, desc[UR8][R4.64+0x1c] ;  /* 0x00001c08041a7981 */ /* 0x000f62000c1e9900 */
[----:B--2---:R-:W-:-:S03]  /*02c0*/  FFMA R27, R10, R9, R27 ;  /* 0x000000090a1b7223 */ /* 0x004fc6000000001b */
[----:B------:R-:W2:Y:S01]  /*02d0*/  LDG.E.CONSTANT R10, desc[UR8][R4.64+-0x4] ;  /* 0xfffffc08040a7981 */ /* 0x000ea2000c1e9900 */
[----:B---3--:R-:W-:-:S03]  /*02e0*/  FFMA R27, R12, R11, R27 ;  /* 0x0000000b0c1b7223 */ /* 0x008fc6000000001b */
[----:B------:R-:W2:Y:S01]  /*02f0*/  LDG.E.CONSTANT R9, desc[UR8][R2.64+-0x400] ;  /* 0xfffc000802097981 */ /* 0x000ea2000c1e9900 */
[----:B----4-:R-:W-:-:S03]  /*0300*/  FFMA R24, R16, R15, R27 ;  /* 0x0000000f10187223 */ /* 0x010fc6000000001b */
[----:B------:R-:W3:Y:S04]  /*0310*/  LDG.E.CONSTANT R11, desc[UR8][R4.64] ;  /* 0x00000008040b7981 */ /* 0x000ee8000c1e9900 */
[----:B------:R-:W3:Y:S01]  /*0320*/  LDG.E.CONSTANT R12, desc[UR8][R2.64] ;  /* 0x00000008020c7981 */ /* 0x000ee2000c1e9900 */
[----:B-----5:R-:W-:-:S03]  /*0330*/  FFMA R24, R17, R18, R24 ;  /* 0x0000001211187223 */ /* 0x020fc60000000018 */
[----:B------:R-:W4:Y:S04]  /*0340*/  LDG.E.CONSTANT R15, desc[UR8][R4.64+0x4] ;  /* 0x00000408040f7981 */ /* 0x000f28000c1e9900 */
[----:B------:R-:W4:Y:S01]  /*0350*/  LDG.E.CONSTANT R16, desc[UR8][R2.64+0x400] ;  /* 0x0004000802107981 */ /* 0x000f22000c1e9900 */
[----:B------:R-:W-:-:S03]  /*0360*/  FFMA R24, R19, R20, R24 ;  /* 0x0000001413187223 */ /* 0x000fc60000000018 */
[----:B------:R-:W5:Y:S04]  /*0370*/  LDG.E.CONSTANT R17, desc[UR8][R4.64+0x8] ;  /* 0x0000080804117981 */ /* 0x000f68000c1e9900 */
[----:B------:R-:W5:Y:S01]  /*0380*/  LDG.E.CONSTANT R18, desc[UR8][R2.64+0x800] ;  /* 0x0008000802127981 */ /* 0x000f62000c1e9900 */
[----:B------:R-:W-:-:S03]  /*0390*/  FFMA R24, R21, R22, R24 ;  /* 0x0000001615187223 */ /* 0x000fc60000000018 */
[----:B------:R-:W5:Y:S04]  /*03a0*/  LDG.E.CONSTANT R19, desc[UR8][R4.64+0xc] ;  /* 0x00000c0804137981 */ /* 0x000f68000c1e9900 */
[----:B------:R-:W5:Y:S04]  /*03b0*/  LDG.E.CONSTANT R20, desc[UR8][R2.64+0xc00] ;  /* 0x000c000802147981 */ /* 0x000f68000c1e9900 */
[----:B------:R-:W5:Y:S01]  /*03c0*/  LDG.E.CONSTANT R21, desc[UR8][R4.64+0x10] ;  /* 0x0000100804157981 */ /* 0x000f62000c1e9900 */
[----:B------:R-:W-:-:S03]  /*03d0*/  FFMA R29, R13, R14, R24 ;  /* 0x0000000e0d1d7223 */ /* 0x000fc60000000018 */
[----:B------:R-:W5:Y:S04]  /*03e0*/  LDG.E.CONSTANT R22, desc[UR8][R2.64+0x1000] ;  /* 0x0010000802167981 */ /* 0x000f68000c1e9900 */
[----:B------:R-:W5:Y:S04]  /*03f0*/  LDG.E.CONSTANT R24, desc[UR8][R4.64+0x14] ;  /* 0x0000140804187981 */ /* 0x000f68000c1e9900 */
[----:B------:R0:W5:Y:S04]  /*0400*/  LDG.E.CONSTANT R14, desc[UR8][R4.64+0x18] ;  /* 0x00001808040e7981 */ /* 0x000168000c1e9900 */
[----:B------:R-:W5:Y:S04]  /*0410*/  LDG.E.CONSTANT R13, desc[UR8][R2.64+0x1800] ;  /* 0x00180008020d7981 */ /* 0x000f68000c1e9900 */
[----:B------:R-:W5:Y:S01]  /*0420*/  LDG.E.CONSTANT R27, desc[UR8][R2.64+0x1c00] ;  /* 0x001c0008021b7981 */ /* 0x000f62000c1e9900 */
[----:B------:R-:W-:-:S04]  /*0430*/  UIADD3 UR4, UPT, UPT, UR4, 0x10, URZ ;  /* 0x0000001004047890 */ /* 0x000fc8000fffe0ff */
[----:B------:R-:W-:Y:S01]  /*0440*/  UISETP.NE.AND UP0, UPT, UR4, 0x20, UPT ;  /* 0x000000200400788c */ /* 0x000fe2000bf05270 */
[----:B0-----:R-:W-:Y:S02]  /*0450*/  IADD3 R4, P0, PT, R4, 0x40, RZ ;  /* 0x0000004004047810 */ /* 0x001fe40007f1e0ff */
[----:B------:R-:W-:Y:S02]  /*0460*/  IADD3 R7, PT, PT, R7, 0x1000, RZ ;  /* 0x0000100007077810 */ /* 0x000fe40007ffe0ff */
[----:B------:R-:W-:Y:S01]  /*0470*/  IADD3.X R5, PT, PT, RZ, R5, RZ, P0, !PT ;  /* 0x00000005ff057210 */ /* 0x000fe200007fe4ff */
[----:B--2---:R-:W-:-:S04]  /*0480*/  FFMA R10, R10, R9, R29 ;  /* 0x000000090a0a7223 */ /* 0x004fc8000000001d */
[----:B---3--:R-:W-:-:S04]  /*0490*/  FFMA R10, R11, R12, R10 ;  /* 0x0000000c0b0a7223 */ /* 0x008fc8000000000a */
[----:B----4-:R-:W-:-:S04]  /*04a0*/  FFMA R10, R15, R16, R10 ;  /* 0x000000100f0a7223 */ /* 0x010fc8000000000a */
[----:B-----5:R-:W-:-:S04]  /*04b0*/  FFMA R10, R17, R18, R10 ;  /* 0x00000012110a7223 */ /* 0x020fc8000000000a */
[----:B------:R-:W-:-:S04]  /*04c0*/  FFMA R10, R19, R20, R10 ;  /* 0x00000014130a7223 */ /* 0x000fc8000000000a */
[----:B------:R-:W-:-:S04]  /*04d0*/  FFMA R21, R21, R22, R10 ;  /* 0x0000001615157223 */ /* 0x000fc8000000000a */
[----:B------:R-:W-:-:S04]  /*04e0*/  FFMA R21, R24, R25, R21 ;  /* 0x0000001918157223 */ /* 0x000fc80000000015 */
[----:B------:R-:W-:-:S04]  /*04f0*/  FFMA R13, R14, R13, R21 ;  /* 0x0000000d0e0d7223 */ /* 0x000fc80000000015 */
[----:B------:R-:W-:Y:S01]  /*0500*/  FFMA R27, R26, R27, R13 ;  /* 0x0000001b1a1b7223 */ /* 0x000fe2000000000d */
[----:B------:R-:W-:Y:S06]  /*0510*/  BRA.U UP0, `(.L_x_41) ;  /* 0xfffffffd001c7547 */ /* 0x000fec000b83ffff */
[----:B------:R-:W-:Y:S01]  /*0520*/  BSSY.RECONVERGENT B0, `(.L_x_42) ;  /* 0x0000005000007945 */ /* 0x000fe20003800200 */
.L_x_43:
[----:B------:R-:W0:Y:S02]  /*0530*/  LDS R2, [R0+UR5] ;  /* 0x0000000500027984 */ /* 0x000e240008000800 */
[----:B0-----:R-:W-:-:S05]  /*0540*/  FADD R3, R27, R2 ;  /* 0x000000021b037221 */ /* 0x001fca0000000000 */
[----:B------:R-:W0:Y:S02]  /*0550*/  ATOMS.CAST.SPIN P0, [R8], R2, R3 ;  /* 0x000000020800758d */ /* 0x000e240001800003 */
[----:B0-----:R-:W-:Y:S05]  /*0560*/  @!P0 BRA `(.L_x_43) ;  /* 0xfffffffc00f08947 */ /* 0x001fea000383ffff */
[----:B------:R-:W-:Y:S05]  /*0570*/  BSYNC.RECONVERGENT B0 ;  /* 0x0000000000007941 */ /* 0x000fea0003800200 */
.L_x_42:
[----:B------:R-:W-:Y:S01]  /*0580*/  BAR.SYNC.DEFER_BLOCKING 0x0 ;  /* 0x0000000000007b1d */ /* 0x000fe20000010000 */
[----:B------:R-:W-:-:S13]  /*0590*/  ISETP.GT.U32.AND P0, PT, R23, 0x1f, PT ;  /* 0x0000001f1700780c */ /* 0x000fda0003f04070 */
[----:B------:R-:W-:Y:S05]  /*05a0*/  @P0 EXIT ;  /* 0x000000000000094d */ /* 0x000fea0003800000 */
[----:B------:R-:W0:Y:S01]  /*05b0*/  LDS R5, [R0+UR5] ;  /* 0x0000000500057984 */ /* 0x000e220008000800 */
[----:B------:R-:W1:Y:S02]  /*05c0*/  LDC.64 R2, c[0x0][0x390] ;  /* 0x0000e400ff027b82 */ /* 0x000e640000000a00 */
[----:B-1----:R-:W-:-:S05]  /*05d0*/  IMAD.WIDE R6, R6, 0x4, R2 ;  /* 0x0000000406067825 */ /* 0x002fca00078e0202 */
[----:B0-----:R-:W-:Y:S01]  /*05e0*/  STG.E desc[UR8][R6.64], R5 ;  /* 0x0000000506007986 */ /* 0x001fe2000c101908 */
[----:B------:R-:W-:Y:S05]  /*05f0*/  EXIT ;  /* 0x000000000000794d */ /* 0x000fea0003800000 */
.L_x_44:
        /* <DEDUP_REMOVED lines=16> */
.L_x_50:


//--------------------- .nv.shared.reserved.0     --------------------------
	.section	.nv.shared.reserved.0,"aw",@nobits
	.weak		__nv_reservedSMEM_offset_0_alias
	.size		__nv_reservedSMEM_offset_0_alias, 0, 64
	.other		__nv_reservedSMEM_offset_0_alias,@"STO_CUDA_RESERVED_SHARED STV_DEFAULT"
__nv_reservedSMEM_offset_0_alias:
	.zero		0
	.zero		64


//--------------------- .nv.shared._Z5gem4vPKfPK6float4PS1_ --------------------------
	.section	.nv.shared._Z5gem4vPKfPK6float4PS1_,"aw",@nobits
	.sectionflags	@""
	.align	16
.nv.shared._Z5gem4vPKfPK6float4PS1_:
	.zero		1536


//--------------------- .nv.shared._Z4gemvPKfS0_Pf --------------------------
	.section	.nv.shared._Z4gemvPKfS0_Pf,"aw",@nobits
	.sectionflags	@""
	.align	4
.nv.shared._Z4gemvPKfS0_Pf:
	.zero		1152


//--------------------- .nv.constant0._Z15solve_gem4v_resP6float4S0_S0_PfS1_ --------------------------
	.section	.nv.constant0._Z15solve_gem4v_resP6float4S0_S0_PfS1_,"a",@progbits
	.sectionflags	@""
	.align	4
.nv.constant0._Z15solve_gem4v_resP6float4S0_S0_PfS1_:
	.zero		936


//--------------------- .nv.constant0._Z5gem4vPKfPK6float4PS1_ --------------------------
	.section	.nv.constant0._Z5gem4vPKfPK6float4PS1_,"a",@progbits
	.sectionflags	@""
	.align	4
.nv.constant0._Z5gem4vPKfPK6float4PS1_:
	.zero		920


//--------------------- .nv.constant0._Z5solvePfS_S_S_S_S_S_S_S_S_S_S_S_S_ --------------------------
	.section	.nv.constant0._Z5solvePfS_S_S_S_S_S_S_S_S_S_S_S_S_,"a",@progbits
	.sectionflags	@""
	.align	4
.nv.constant0._Z5solvePfS_S_S_S_S_S_S_S_S_S_S_S_S_:
	.zero		1008


//--------------------- .nv.constant0._Z4gemvPKfS0_Pf --------------------------
	.section	.nv.constant0._Z4gemvPKfS0_Pf,"a",@progbits
	.sectionflags	@""
	.align	4
.nv.constant0._Z4gemvPKfS0_Pf:
	.zero		920


//--------------------- SYMBOLS --------------------------

	.type		.nv.reservedSmem.offset0,@object
	.size		.nv.reservedSmem.offset0,0x4
	.type		.nv.reservedSmem.cap,@object
	.size		.nv.reservedSmem.cap,0x4
